	.target	sm_80

	.elftype	@"ET_EXEC"


//--------------------- .note.nv.tkinfo           --------------------------
	.section	.note.nv.tkinfo,"",@"SHT_NOTE"
	.sectionflags	@"SHF_NOTE_NV_TKINFO"
	.tkinfo
        /*0018*/ 	.word	0x00000002
        /*0030*/ 	.string	""
        /*0030*/ 	.string	"ptxas"
        /*0030*/ 	.string	"Cuda compilation tools, release 13.0, V13.0.88"
        /*0030*/ 	.string	"Build cuda_13.0.r13.0/compiler.36424714_0"
        /*0030*/ 	.string	"-v  -suppress-debug-info  -lineinfo  -arch sm_80 "



//--------------------- .note.nv.cuinfo           --------------------------
	.section	.note.nv.cuinfo,"",@"SHT_NOTE"
	.sectionflags	@"SHF_NOTE_NV_CUINFO"
        /*0018*/ 	.short	0x0002
        /*001a*/ 	.short	0x0050
        /*001c*/ 	.short	0x0082
	.zero		2


//--------------------- .nv.info                  --------------------------
	.section	.nv.info,"",@"SHT_CUDA_INFO"
	.align	4


	//----- nvinfo : EIATTR_REGCOUNT
	.align		4
        /*0000*/ 	.byte	0x04, 0x2f
        /*0002*/ 	.short	(.L_2 - .L_1)
	.align		4
.L_1:
        /*0004*/ 	.word	index@(attn_fwd)
        /*0008*/ 	.word	0x00000040


	//----- nvinfo : EIATTR_FRAME_SIZE
	.align		4
.L_2:
        /*000c*/ 	.byte	0x04, 0x11
        /*000e*/ 	.short	(.L_4 - .L_3)
	.align		4
.L_3:
        /*0010*/ 	.word	index@(attn_fwd)
        /*0014*/ 	.word	0x00000000


	//----- nvinfo : EIATTR_MIN_STACK_SIZE
	.align		4
.L_4:
        /*0018*/ 	.byte	0x04, 0x12
        /*001a*/ 	.short	(.L_6 - .L_5)
	.align		4
.L_5:
        /*001c*/ 	.word	index@(attn_fwd)
        /*0020*/ 	.word	0x00000000
.L_6:


//--------------------- .nv.info.attn_fwd         --------------------------
	.section	.nv.info.attn_fwd,"",@"SHT_CUDA_INFO"
	.sectionflags	@""
	.align	4


	//----- nvinfo : EIATTR_CUDA_API_VERSION
	.align		4
        /*0000*/ 	.byte	0x04, 0x37
        /*0002*/ 	.short	(.L_8 - .L_7)
.L_7:
        /*0004*/ 	.word	0x00000082


	//----- nvinfo : EIATTR_SW2861232_WAR
	.align		4
.L_8:
        /*0008*/ 	.byte	0x01, 0x35
	.zero		2


	//----- nvinfo : EIATTR_PARAM_CBANK
	.align		4
        /*000c*/ 	.byte	0x04, 0x0a
        /*000e*/ 	.short	(.L_10 - .L_9)
	.align		4
.L_9:
        /*0010*/ 	.word	index@(.nv.constant0.attn_fwd)
        /*0014*/ 	.short	0x0160
        /*0016*/ 	.short	0x0088


	//----- nvinfo : EIATTR_CBANK_PARAM_SIZE
	.align		4
.L_10:
        /*0018*/ 	.byte	0x03, 0x19
        /*001a*/ 	.short	0x0088


	//----- nvinfo : EIATTR_KPARAM_INFO
	.align		4
        /*001c*/ 	.byte	0x04, 0x17
        /*001e*/ 	.short	(.L_12 - .L_11)
.L_11:
        /*0020*/ 	.word	0x00000000
        /*0024*/ 	.short	0x0019
        /*0026*/ 	.short	0x0080
        /*0028*/ 	.byte	0x00, 0xf4, 0x21, 0x00


	//----- nvinfo : EIATTR_KPARAM_INFO
	.align		4
.L_12:
        /*002c*/ 	.byte	0x04, 0x17
        /*002e*/ 	.short	(.L_14 - .L_13)
.L_13:
        /*0030*/ 	.word	0x00000000
        /*0034*/ 	.short	0x0018
        /*0036*/ 	.short	0x0078
        /*0038*/ 	.byte	0x00, 0xf4, 0x21, 0x00


	//----- nvinfo : EIATTR_KPARAM_INFO
	.align		4
.L_14:
        /*003c*/ 	.byte	0x04, 0x17
        /*003e*/ 	.short	(.L_16 - .L_15)
.L_15:
        /*0040*/ 	.word	0x00000000
        /*0044*/ 	.short	0x0017
        /*0046*/ 	.short	0x0070
        /*0048*/ 	.byte	0x00, 0xf0, 0x11, 0x00


	//----- nvinfo : EIATTR_KPARAM_INFO
	.align		4
.L_16:
        /*004c*/ 	.byte	0x04, 0x17
        /*004e*/ 	.short	(.L_18 - .L_17)
.L_17:
        /*0050*/ 	.word	0x00000000
        /*0054*/ 	.short	0x0016
        /*0056*/ 	.short	0x006c
        /*0058*/ 	.byte	0x00, 0xf0, 0x11, 0x00


	//----- nvinfo : EIATTR_KPARAM_INFO
	.align		4
.L_18:
        /*005c*/ 	.byte	0x04, 0x17
        /*005e*/ 	.short	(.L_20 - .L_19)
.L_19:
        /*0060*/ 	.word	0x00000000
        /*0064*/ 	.short	0x0015
        /*0066*/ 	.short	0x0068
        /*0068*/ 	.byte	0x00, 0xf0, 0x11, 0x00


	//----- nvinfo : EIATTR_KPARAM_INFO
	.align		4
.L_20:
        /*006c*/ 	.byte	0x04, 0x17
        /*006e*/ 	.short	(.L_22 - .L_21)
.L_21:
        /*0070*/ 	.word	0x00000000
        /*0074*/ 	.short	0x0014
        /*0076*/ 	.short	0x0064
        /*0078*/ 	.byte	0x00, 0xf0, 0x11, 0x00


	//----- nvinfo : EIATTR_KPARAM_INFO
	.align		4
.L_22:
        /*007c*/ 	.byte	0x04, 0x17
        /*007e*/ 	.short	(.L_24 - .L_23)
.L_23:
        /*0080*/ 	.word	0x00000000
        /*0084*/ 	.short	0x0013
        /*0086*/ 	.short	0x0060
        /*0088*/ 	.byte	0x00, 0xf0, 0x11, 0x00


	//----- nvinfo : EIATTR_KPARAM_INFO
	.align		4
.L_24:
        /*008c*/ 	.byte	0x04, 0x17
        /*008e*/ 	.short	(.L_26 - .L_25)
.L_25:
        /*0090*/ 	.word	0x00000000
        /*0094*/ 	.short	0x0012
        /*0096*/ 	.short	0x005c
        /*0098*/ 	.byte	0x00, 0xf0, 0x11, 0x00


	//----- nvinfo : EIATTR_KPARAM_INFO
	.align		4
.L_26:
        /*009c*/ 	.byte	0x04, 0x17
        /*009e*/ 	.short	(.L_28 - .L_27)
.L_27:
        /*00a0*/ 	.word	0x00000000
        /*00a4*/ 	.short	0x0011
        /*00a6*/ 	.short	0x0058
        /*00a8*/ 	.byte	0x00, 0xf0, 0x11, 0x00


	//----- nvinfo : EIATTR_KPARAM_INFO
	.align		4
.L_28:
        /*00ac*/ 	.byte	0x04, 0x17
        /*00ae*/ 	.short	(.L_30 - .L_29)
.L_29:
        /*00b0*/ 	.word	0x00000000
        /*00b4*/ 	.short	0x0010
        /*00b6*/ 	.short	0x0054
        /*00b8*/ 	.byte	0x00, 0xf0, 0x11, 0x00


	//----- nvinfo : EIATTR_KPARAM_INFO
	.align		4
.L_30:
        /*00bc*/ 	.byte	0x04, 0x17
        /*00be*/ 	.short	(.L_32 - .L_31)
.L_31:
        /*00c0*/ 	.word	0x00000000
        /*00c4*/ 	.short	0x000f
        /*00c6*/ 	.short	0x0050
        /*00c8*/ 	.byte	0x00, 0xf0, 0x11, 0x00


	//----- nvinfo : EIATTR_KPARAM_INFO
	.align		4
.L_32:
        /*00cc*/ 	.byte	0x04, 0x17
        /*00ce*/ 	.short	(.L_34 - .L_33)
.L_33:
        /*00d0*/ 	.word	0x00000000
        /*00d4*/ 	.short	0x000e
        /*00d6*/ 	.short	0x004c
        /*00d8*/ 	.byte	0x00, 0xf0, 0x11, 0x00


	//----- nvinfo : EIATTR_KPARAM_INFO
	.align		4
.L_34:
        /*00dc*/ 	.byte	0x04, 0x17
        /*00de*/ 	.short	(.L_36 - .L_35)
.L_35:
        /*00e0*/ 	.word	0x00000000
        /*00e4*/ 	.short	0x000d
        /*00e6*/ 	.short	0x0048
        /*00e8*/ 	.byte	0x00, 0xf0, 0x11, 0x00


	//----- nvinfo : EIATTR_KPARAM_INFO
	.align		4
.L_36:
        /*00ec*/ 	.byte	0x04, 0x17
        /*00ee*/ 	.short	(.L_38 - .L_37)
.L_37:
        /*00f0*/ 	.word	0x00000000
        /*00f4*/ 	.short	0x000c
        /*00f6*/ 	.short	0x0044
        /*00f8*/ 	.byte	0x00, 0xf0, 0x11, 0x00


	//----- nvinfo : EIATTR_KPARAM_INFO
	.align		4
.L_38:
        /*00fc*/ 	.byte	0x04, 0x17
        /*00fe*/ 	.short	(.L_40 - .L_39)
.L_39:
        /*0100*/ 	.word	0x00000000
        /*0104*/ 	.short	0x000b
        /*0106*/ 	.short	0x0040
        /*0108*/ 	.byte	0x00, 0xf0, 0x11, 0x00


	//----- nvinfo : EIATTR_KPARAM_INFO
	.align		4
.L_40:
        /*010c*/ 	.byte	0x04, 0x17
        /*010e*/ 	.short	(.L_42 - .L_41)
.L_41:
        /*0110*/ 	.word	0x00000000
        /*0114*/ 	.short	0x000a
        /*0116*/ 	.short	0x003c
        /*0118*/ 	.byte	0x00, 0xf0, 0x11, 0x00


	//----- nvinfo : EIATTR_KPARAM_INFO
	.align		4
.L_42:
        /*011c*/ 	.byte	0x04, 0x17
        /*011e*/ 	.short	(.L_44 - .L_43)
.L_43:
        /*0120*/ 	.word	0x00000000
        /*0124*/ 	.short	0x0009
        /*0126*/ 	.short	0x0038
        /*0128*/ 	.byte	0x00, 0xf0, 0x11, 0x00


	//----- nvinfo : EIATTR_KPARAM_INFO
	.align		4
.L_44:
        /*012c*/ 	.byte	0x04, 0x17
        /*012e*/ 	.short	(.L_46 - .L_45)
.L_45:
        /*0130*/ 	.word	0x00000000
        /*0134*/ 	.short	0x0008
        /*0136*/ 	.short	0x0034
        /*0138*/ 	.byte	0x00, 0xf0, 0x11, 0x00


	//----- nvinfo : EIATTR_KPARAM_INFO
	.align		4
.L_46:
        /*013c*/ 	.byte	0x04, 0x17
        /*013e*/ 	.short	(.L_48 - .L_47)
.L_47:
        /*0140*/ 	.word	0x00000000
        /*0144*/ 	.short	0x0007
        /*0146*/ 	.short	0x0030
        /*0148*/ 	.byte	0x00, 0xf0, 0x11, 0x00


	//----- nvinfo : EIATTR_KPARAM_INFO
	.align		4
.L_48:
        /*014c*/ 	.byte	0x04, 0x17
        /*014e*/ 	.short	(.L_50 - .L_49)
.L_49:
        /*0150*/ 	.word	0x00000000
        /*0154*/ 	.short	0x0006
        /*0156*/ 	.short	0x002c
        /*0158*/ 	.byte	0x00, 0xf0, 0x11, 0x00


	//----- nvinfo : EIATTR_KPARAM_INFO
	.align		4
.L_50:
        /*015c*/ 	.byte	0x04, 0x17
        /*015e*/ 	.short	(.L_52 - .L_51)
.L_51:
        /*0160*/ 	.word	0x00000000
        /*0164*/ 	.short	0x0005
        /*0166*/ 	.short	0x0028
        /*0168*/ 	.byte	0x00, 0xf0, 0x11, 0x00


	//----- nvinfo : EIATTR_KPARAM_INFO
	.align		4
.L_52:
        /*016c*/ 	.byte	0x04, 0x17
        /*016e*/ 	.short	(.L_54 - .L_53)
.L_53:
        /*0170*/ 	.word	0x00000000
        /*0174*/ 	.short	0x0004
        /*0176*/ 	.short	0x0020
        /*0178*/ 	.byte	0x00, 0xf4, 0x21, 0x00


	//----- nvinfo : EIATTR_KPARAM_INFO
	.align		4
.L_54:
        /*017c*/ 	.byte	0x04, 0x17
        /*017e*/ 	.short	(.L_56 - .L_55)
.L_55:
        /*0180*/ 	.word	0x00000000
        /*0184*/ 	.short	0x0003
        /*0186*/ 	.short	0x0018
        /*0188*/ 	.byte	0x00, 0xf4, 0x21, 0x00


	//----- nvinfo : EIATTR_KPARAM_INFO
	.align		4
.L_56:
        /*018c*/ 	.byte	0x04, 0x17
        /*018e*/ 	.short	(.L_58 - .L_57)
.L_57:
        /*0190*/ 	.word	0x00000000
        /*0194*/ 	.short	0x0002
        /*0196*/ 	.short	0x0010
        /*0198*/ 	.byte	0x00, 0xf4, 0x21, 0x00


	//----- nvinfo : EIATTR_KPARAM_INFO
	.align		4
.L_58:
        /*019c*/ 	.byte	0x04, 0x17
        /*019e*/ 	.short	(.L_60 - .L_59)
.L_59:
        /*01a0*/ 	.word	0x00000000
        /*01a4*/ 	.short	0x0001
        /*01a6*/ 	.short	0x0008
        /*01a8*/ 	.byte	0x00, 0xf4, 0x21, 0x00


	//----- nvinfo : EIATTR_KPARAM_INFO
	.align		4
.L_60:
        /*01ac*/ 	.byte	0x04, 0x17
        /*01ae*/ 	.short	(.L_62 - .L_61)
.L_61:
        /*01b0*/ 	.word	0x00000000
        /*01b4*/ 	.short	0x0000
        /*01b6*/ 	.short	0x0000
        /*01b8*/ 	.byte	0x00, 0xf4, 0x21, 0x00


	//----- nvinfo : EIATTR_MAXREG_COUNT
	.align		4
.L_62:
        /*01bc*/ 	.byte	0x03, 0x1b
        /*01be*/ 	.short	0x00ff


	//----- nvinfo : EIATTR_NUM_BARRIERS
	.align		4
        /*01c0*/ 	.byte	0x02, 0x4c
        /*01c2*/ 	.byte	0x01
	.zero		1


	//----- nvinfo : EIATTR_MERCURY_ISA_VERSION
	.align		4
        /*01c4*/ 	.byte	0x03, 0x5f
        /*01c6*/ 	.short	0x0000


	//----- nvinfo : EIATTR_COOP_GROUP_MASK_REGIDS
	.align		4
        /*01c8*/ 	.byte	0x04, 0x29
        /*01ca*/ 	.short	(.L_64 - .L_63)


	//   ....[0]....
.L_63:
        /*01cc*/ 	.word	0xffffffff


	//   ....[1]....
        /*01d0*/ 	.word	0xffffffff


	//   ....[2]....
        /*01d4*/ 	.word	0xffffffff


	//   ....[3]....
        /*01d8*/ 	.word	0xffffffff


	//   ....[4]....
        /*01dc*/ 	.word	0xffffffff


	//   ....[5]....
        /*01e0*/ 	.word	0xffffffff


	//   ....[6]....
        /*01e4*/ 	.word	0xffffffff


	//   ....[7]....
        /*01e8*/ 	.word	0xffffffff


	//----- nvinfo : EIATTR_COOP_GROUP_INSTR_OFFSETS
	.align		4
.L_64:
        /*01ec*/ 	.byte	0x04, 0x28
        /*01ee*/ 	.short	(.L_66 - .L_65)


	//   ....[0]....
.L_65:
        /*01f0*/ 	.word	0x00001020


	//   ....[1]....
        /*01f4*/ 	.word	0x000010c0


	//   ....[2]....
        /*01f8*/ 	.word	0x00001170


	//   ....[3]....
        /*01fc*/ 	.word	0x00001260


	//   ....[4]....
        /*0200*/ 	.word	0x00001730


	//   ....[5]....
        /*0204*/ 	.word	0x00001760


	//   ....[6]....
        /*0208*/ 	.word	0x000017c0


	//   ....[7]....
        /*020c*/ 	.word	0x00001810


	//----- nvinfo : EIATTR_EXIT_INSTR_OFFSETS
	.align		4
.L_66:
        /*0210*/ 	.byte	0x04, 0x1c
        /*0212*/ 	.short	(.L_68 - .L_67)


	//   ....[0]....
.L_67:
        /*0214*/ 	.word	0x000023d0


	//   ....[1]....
        /*0218*/ 	.word	0x00002470


	//----- nvinfo : EIATTR_REQNTID
	.align		4
.L_68:
        /*021c*/ 	.byte	0x04, 0x10
        /*021e*/ 	.short	(.L_70 - .L_69)
.L_69:
        /*0220*/ 	.word	0x00000100
        /*0224*/ 	.word	0x00000001
        /*0228*/ 	.word	0x00000001
.L_70:


//--------------------- .nv.callgraph             --------------------------
	.section	.nv.callgraph,"",@"SHT_CUDA_CALLGRAPH"
	.align	4
	.sectionentsize	8
	.align		4
        /*0000*/ 	.word	0x00000000
	.align		4
        /*0004*/ 	.word	0xffffffff
	.align		4
        /*0008*/ 	.word	0x00000000
	.align		4
        /*000c*/ 	.word	0xfffffffe
	.align		4
        /*0010*/ 	.word	0x00000000
	.align		4
        /*0014*/ 	.word	0xfffffffd
	.align		4
        /*0018*/ 	.word	0x00000000
	.align		4
        /*001c*/ 	.word	0xfffffffc


//--------------------- .nv.rel.action            --------------------------
	.section	.nv.rel.action,"",@"SHT_CUDA_RELOCINFO"
	.align	8
	.sectionentsize	8
        /*0000*/ 	.byte	0x73, 0x00, 0x00, 0x00, 0x00, 0x00, 0x00, 0x00, 0x00, 0x00, 0x00, 0x11, 0x25, 0x00, 0x05, 0x36


//--------------------- .nv.constant4             --------------------------
	.section	.nv.constant4,"a",@progbits
	.align	8
	.align		8
.nv.constant4:
        /*0000*/ 	.dword	_$_str


//--------------------- .nv.constant0.attn_fwd    --------------------------
	.section	.nv.constant0.attn_fwd,"a",@progbits
	.sectionflags	@""
	.align	4
.nv.constant0.attn_fwd:
	.zero		488


//--------------------- .text.attn_fwd            --------------------------
	.section	.text.attn_fwd,"ax",@progbits
	.sectioninfo	@"SHI_REGISTERS=64"
	.align	128
        .global         attn_fwd
        .type           attn_fwd,@function
        .size           attn_fwd,(.L_x_3 - attn_fwd)
        .other          attn_fwd,@"STO_CUDA_ENTRY STV_DEFAULT"
attn_fwd:
.text.attn_fwd:
[----:B------:R-:W-:Y:S02]  /*0000*/  IMAD.MOV.U32 R1, RZ, RZ, c[0x0][0x28] ;  /* 0x00000a00ff017624 */ /* 0x000fe400078e00ff */
[----:B------:R-:W0:Y:S01]  /*0010*/  S2R R5, SR_CTAID.X ;  /* 0x0000000000057919 */ /* 0x000e220000002500 */
[----:B------:R-:W-:Y:S01]  /*0020*/  IMAD.MOV.U32 R15, RZ, RZ, c[0x0][0x198] ;  /* 0x00006600ff0f7624 */ /* 0x000fe200078e00ff */
[----:B------:R-:W-:Y:S02]  /*0030*/  ULDC.64 UR6, c[0x0][0x118] ;  /* 0x0000460000067ab9 */ /* 0x000fe40000000a00 */
[----:B------:R-:W1:Y:S04]  /*0040*/  S2R R56, SR_TID.X ;  /* 0x0000000000387919 */ /* 0x000e680000002100 */
[----:B------:R-:W2:Y:S01]  /*0050*/  S2R R24, SR_CTAID.Y ;  /* 0x0000000000187919 */ /* 0x000ea20000002600 */
[----:B0-----:R-:W-:Y:S01]  /*0060*/  IMAD.SHL.U32 R5, R5, 0x80, RZ ;  /* 0x0000008005057824 */ /* 0x001fe200078e00ff */
[----:B-1----:R-:W-:-:S04]  /*0070*/  SHF.R.U32.HI R60, RZ, 0x7, R56 ;  /* 0x00000007ff3c7819 */ /* 0x002fc80000011638 */
[----:B------:R-:W-:Y:S02]  /*0080*/  LOP3.LUT R54, R5, 0x7f, R56, 0xf8, !PT ;  /* 0x0000007f05367812 */ /* 0x000fe400078ef838 */
[----:B------:R-:W-:Y:S01]  /*0090*/  SGXT.U32 R60, R60, 0x1 ;  /* 0x000000013c3c781a */ /* 0x000fe20000000000 */
[----:B--2---:R-:W-:Y:S02]  /*00a0*/  IMAD R0, R24, c[0x0][0x190], RZ ;  /* 0x0000640018007a24 */ /* 0x004fe400078e02ff */
[----:B------:R-:W-:Y:S02]  /*00b0*/  IMAD R3, R54, c[0x0][0x194], RZ ;  /* 0x0000650036037a24 */ /* 0x000fe400078e02ff */
[----:B------:R-:W-:Y:S02]  /*00c0*/  IMAD R4, R60, c[0x0][0x198], RZ ;  /* 0x000066003c047a24 */ /* 0x000fe400078e02ff */
[----:B------:R-:W-:Y:S01]  /*00d0*/  IMAD.SHL.U32 R2, R0, 0x2, RZ ;  /* 0x0000000200027824 */ /* 0x000fe200078e00ff */
[----:B------:R-:W-:Y:S01]  /*00e0*/  SHF.L.U32 R7, R3, 0x1, RZ ;  /* 0x0000000103077819 */ /* 0x000fe200000006ff */
[----:B------:R-:W-:-:S02]  /*00f0*/  IMAD R9, R15, 0x2, R4 ;  /* 0x000000020f097824 */ /* 0x000fc400078e0204 */
[----:B------:R-:W-:Y:S01]  /*0100*/  IMAD.HI R0, R0, 0x2, RZ ;  /* 0x0000000200007827 */ /* 0x000fe200078e02ff */
[----:B------:R-:W-:-:S03]  /*0110*/  IADD3 R19, P0, P1, R7, c[0x0][0x160], R2 ;  /* 0x0000580007137a10 */ /* 0x000fc6000791e002 */
[----:B------:R-:W-:-:S04]  /*0120*/  IMAD.HI R3, R3, 0x2, RZ ;  /* 0x0000000203037827 */ /* 0x000fc800078e02ff */
[----:B------:R-:W-:Y:S01]  /*0130*/  IMAD R10, R15, 0x2, R9 ;  /* 0x000000020f0a7824 */ /* 0x000fe200078e0209 */
[----:B------:R-:W-:Y:S02]  /*0140*/  IADD3.X R21, R3, c[0x0][0x164], R0, P0, P1 ;  /* 0x0000590003157a10 */ /* 0x000fe400007e2400 */
[CC--:B------:R-:W-:Y:S01]  /*0150*/  LEA R2, P0, R4.reuse, R19.reuse, 0x1 ;  /* 0x0000001304027211 */ /* 0x0c0fe200078008ff */
[----:B------:R-:W-:Y:S01]  /*0160*/  IMAD R0, R15, 0x2, R10 ;  /* 0x000000020f007824 */ /* 0x000fe200078e020a */
[----:B------:R-:W-:Y:S02]  /*0170*/  LEA R6, P1, R9, R19, 0x1 ;  /* 0x0000001309067211 */ /* 0x000fe400078208ff */
[----:B------:R-:W-:Y:S01]  /*0180*/  LEA.HI.X.SX32 R3, R4, R21, 0x1, P0 ;  /* 0x0000001504037211 */ /* 0x000fe200000f0eff */
[----:B------:R-:W-:Y:S01]  /*0190*/  IMAD R4, R15, 0x2, R0 ;  /* 0x000000020f047824 */ /* 0x000fe200078e0200 */
[C---:B------:R-:W-:Y:S02]  /*01a0*/  LEA R8, P0, R10.reuse, R19, 0x1 ;  /* 0x000000130a087211 */ /* 0x040fe400078008ff */
[-C--:B------:R-:W-:Y:S01]  /*01b0*/  LEA.HI.X.SX32 R7, R9, R21.reuse, 0x1, P1 ;  /* 0x0000001509077211 */ /* 0x080fe200008f0eff */
[----:B------:R0:W2:Y:S01]  /*01c0*/  LDG.E.U16 R18, [R2.64] ;  /* 0x0000000602127981 */ /* 0x0000a2000c1e1500 */
[----:B------:R-:W-:-:S02]  /*01d0*/  LEA.HI.X.SX32 R9, R10, R21, 0x1, P0 ;  /* 0x000000150a097211 */ /* 0x000fc400000f0eff */
[C---:B------:R-:W-:Y:S01]  /*01e0*/  LEA R12, P0, R4.reuse, R19, 0x1 ;  /* 0x00000013040c7211 */ /* 0x040fe200078008ff */
[----:B------:R1:W3:Y:S01]  /*01f0*/  LDG.E.U16 R6, [R6.64] ;  /* 0x0000000606067981 */ /* 0x0002e2000c1e1500 */
[----:B------:R-:W-:Y:S02]  /*0200*/  LEA R11, R15, R4, 0x1 ;  /* 0x000000040f0b7211 */ /* 0x000fe400078e08ff */
[----:B------:R-:W-:Y:S01]  /*0210*/  LEA.HI.X.SX32 R13, R4, R21, 0x1, P0 ;  /* 0x00000015040d7211 */ /* 0x000fe200000f0eff */
[----:B------:R4:W5:Y:S01]  /*0220*/  LDG.E.U16 R8, [R8.64] ;  /* 0x0000000608087981 */ /* 0x000962000c1e1500 */
[-C--:B------:R-:W-:Y:S01]  /*0230*/  LEA R14, P1, R11, R19.reuse, 0x1 ;  /* 0x000000130b0e7211 */ /* 0x080fe200078208ff */
[C---:B------:R-:W-:Y:S01]  /*0240*/  IMAD R4, R15.reuse, 0x2, R11 ;  /* 0x000000020f047824 */ /* 0x040fe200078e020b */
[----:B------:R-:W-:Y:S01]  /*0250*/  LEA R10, P0, R0, R19, 0x1 ;  /* 0x00000013000a7211 */ /* 0x000fe200078008ff */
[----:B------:R-:W3:Y:S02]  /*0260*/  LDG.E.U16 R12, [R12.64] ;  /* 0x000000060c0c7981 */ /* 0x000ee4000c1e1500 */
[----:B0-----:R-:W-:Y:S01]  /*0270*/  IMAD R3, R15, 0x2, R4 ;  /* 0x000000020f037824 */ /* 0x001fe200078e0204 */
[----:B------:R-:W-:-:S02]  /*0280*/  LEA.HI.X.SX32 R15, R11, R21, 0x1, P1 ;  /* 0x000000150b0f7211 */ /* 0x000fc400008f0eff */
[CC--:B------:R-:W-:Y:S02]  /*0290*/  LEA R16, P2, R4.reuse, R19.reuse, 0x1 ;  /* 0x0000001304107211 */ /* 0x0c0fe400078408ff */
[C---:B------:R-:W-:Y:S01]  /*02a0*/  LEA R2, P1, R3.reuse, R19, 0x1 ;  /* 0x0000001303027211 */ /* 0x040fe200078208ff */
[----:B------:R0:W5:Y:S01]  /*02b0*/  LDG.E.U16 R14, [R14.64] ;  /* 0x000000060e0e7981 */ /* 0x000162000c1e1500 */
[-C--:B------:R-:W-:Y:S02]  /*02c0*/  LEA.HI.X.SX32 R17, R4, R21.reuse, 0x1, P2 ;  /* 0x0000001504117211 */ /* 0x080fe400010f0eff */
[-C--:B------:R-:W-:Y:S02]  /*02d0*/  LEA.HI.X.SX32 R3, R3, R21.reuse, 0x1, P1 ;  /* 0x0000001503037211 */ /* 0x080fe400008f0eff */
[----:B------:R-:W-:Y:S01]  /*02e0*/  LEA.HI.X.SX32 R11, R0, R21, 0x1, P0 ;  /* 0x00000015000b7211 */ /* 0x000fe200000f0eff */
[----:B------:R-:W5:Y:S04]  /*02f0*/  LDG.E.U16 R16, [R16.64] ;  /* 0x0000000610107981 */ /* 0x000f68000c1e1500 */
[----:B------:R-:W5:Y:S04]  /*0300*/  LDG.E.U16 R10, [R10.64] ;  /* 0x000000060a0a7981 */ /* 0x000f68000c1e1500 */
[----:B------:R0:W5:Y:S01]  /*0310*/  LDG.E.U16 R3, [R2.64] ;  /* 0x0000000602037981 */ /* 0x000162000c1e1500 */
[----:B------:R-:W-:-:S02]  /*0320*/  LOP3.LUT R0, R56, 0x7f, RZ, 0xc0, !PT ;  /* 0x0000007f38007812 */ /* 0x000fc400078ec0ff */
[----:B------:R-:W-:-:S03]  /*0330*/  SHF.R.S32.HI R4, RZ, 0x7, R56 ;  /* 0x00000007ff047819 */ /* 0x000fc60000011438 */
[----:B-1----:R-:W-:Y:S01]  /*0340*/  IMAD.SHL.U32 R7, R0, 0x2, RZ ;  /* 0x0000000200077824 */ /* 0x002fe200078e00ff */
[----:B------:R-:W-:-:S04]  /*0350*/  SGXT R4, R4, 0x1 ;  /* 0x000000010404781a */ /* 0x000fc80000000200 */
[----:B----4-:R-:W-:-:S04]  /*0360*/  LOP3.LUT R9, R7, 0x110, R4, 0x78, !PT ;  /* 0x0000011007097812 */ /* 0x010fc800078e7804 */
[C---:B------:R-:W-:Y:S02]  /*0370*/  LOP3.LUT R19, R9.reuse, 0x20, RZ, 0x3c, !PT ;  /* 0x0000002009137812 */ /* 0x040fe400078e3cff */
[C---:B0-----:R-:W-:Y:S02]  /*0380*/  LOP3.LUT R15, R9.reuse, 0x40, RZ, 0x3c, !PT ;  /* 0x00000040090f7812 */ /* 0x041fe400078e3cff */
[----:B------:R-:W-:Y:S02]  /*0390*/  LOP3.LUT R0, R9, 0x60, RZ, 0x3c, !PT ;  /* 0x0000006009007812 */ /* 0x000fe400078e3cff */
[----:B------:R-:W-:-:S04]  /*03a0*/  IADD3 R57, R5, 0x80, RZ ;  /* 0x0000008005397810 */ /* 0x000fc80007ffe0ff */
[----:B------:R-:W-:Y:S01]  /*03b0*/  ISETP.GE.AND P0, PT, R57, 0x1, PT ;  /* 0x000000013900780c */ /* 0x000fe20003f06270 */
[----:B------:R-:W-:Y:S01]  /*03c0*/  IMAD.MOV.U32 R32, RZ, RZ, -0x800000 ;  /* 0xff800000ff207424 */ /* 0x000fe200078e00ff */
[----:B------:R-:W-:Y:S01]  /*03d0*/  MOV R7, 0x3f800000 ;  /* 0x3f80000000077802 */ /* 0x000fe20000000f00 */
[----:B------:R-:W-:Y:S01]  /*03e0*/  IMAD.MOV.U32 R2, RZ, RZ, 0x3f800000 ;  /* 0x3f800000ff027424 */ /* 0x000fe200078e00ff */
[----:B------:R-:W-:Y:S01]  /*03f0*/  CS2R R20, SRZ ;  /* 0x0000000000147805 */ /* 0x000fe2000001ff00 */
[----:B------:R-:W-:Y:S01]  /*0400*/  IMAD.MOV.U32 R33, RZ, RZ, -0x800000 ;  /* 0xff800000ff217424 */ /* 0x000fe200078e00ff */
[----:B------:R-:W-:Y:S01]  /*0410*/  CS2R R22, SRZ ;  /* 0x0000000000167805 */ /* 0x000fe2000001ff00 */
[C---:B------:R-:W-:Y:S01]  /*0420*/  LOP3.LUT R25, R56.reuse, 0xe0, RZ, 0xc0, !PT ;  /* 0x000000e038197812 */ /* 0x040fe200078ec0ff */
[C---:B------:R-:W-:Y:S01]  /*0430*/  IMAD.SHL.U32 R61, R56.reuse, 0x2, RZ ;  /* 0x00000002383d7824 */ /* 0x040fe200078e00ff */
[C---:B------:R-:W-:Y:S02]  /*0440*/  LOP3.LUT R26, R56.reuse, 0x1f, RZ, 0xc0, !PT ;  /* 0x0000001f381a7812 */ /* 0x040fe400078ec0ff */
[----:B------:R-:W-:Y:S01]  /*0450*/  LOP3.LUT R58, R56, 0x7, RZ, 0xc0, !PT ;  /* 0x00000007383a7812 */ /* 0x000fe200078ec0ff */
[----:B--2---:R-:W-:Y:S04]  /*0460*/  STS.U16 [R9], R18 ;  /* 0x0000001209007388 */ /* 0x004fe80000000400 */
[----:B---3--:R0:W-:Y:S04]  /*0470*/  STS.U16 [R9+0x800], R12 ;  /* 0x0008000c09007388 */ /* 0x0081e80000000400 */
[----:B------:R-:W-:Y:S04]  /*0480*/  STS.U16 [R19+0x200], R6 ;  /* 0x0002000613007388 */ /* 0x000fe80000000400 */
[----:B-----5:R-:W-:Y:S04]  /*0490*/  STS.U16 [R19+0xa00], R14 ;  /* 0x000a000e13007388 */ /* 0x020fe80000000400 */
[----:B------:R-:W-:Y:S04]  /*04a0*/  STS.U16 [R15+0x400], R8 ;  /* 0x000400080f007388 */ /* 0x000fe80000000400 */
[----:B------:R1:W-:Y:S04]  /*04b0*/  STS.U16 [R15+0xc00], R16 ;  /* 0x000c00100f007388 */ /* 0x0003e80000000400 */
[----:B------:R2:W-:Y:S04]  /*04c0*/  STS.U16 [R0+0x600], R10 ;  /* 0x0006000a00007388 */ /* 0x0005e80000000400 */
[----:B------:R2:W-:Y:S01]  /*04d0*/  STS.U16 [R0+0xe00], R3 ;  /* 0x000e000300007388 */ /* 0x0005e20000000400 */
[----:B0-----:R-:W-:Y:S01]  /*04e0*/  CS2R R12, SRZ ;  /* 0x00000000000c7805 */ /* 0x001fe2000001ff00 */
[----:B-1----:R-:W-:Y:S01]  /*04f0*/  CS2R R14, SRZ ;  /* 0x00000000000e7805 */ /* 0x002fe2000001ff00 */
[----:B------:R-:W-:Y:S05]  /*0500*/  @!P0 BRA `(.L_x_0) ;  /* 0x0000136000008947 */ /* 0x000fea0003800000 */
[----:B------:R-:W-:Y:S01]  /*0510*/  IMAD R2, R24, c[0x0][0x1b0], RZ ;  /* 0x00006c0018027a24 */ /* 0x000fe200078e02ff */
[--C-:B--2---:R-:W-:Y:S01]  /*0520*/  SHF.R.U32.HI R3, RZ, 0x2, R56.reuse ;  /* 0x00000002ff037819 */ /* 0x104fe20000011638 */
[----:B------:R-:W-:Y:S01]  /*0530*/  IMAD R7, R26, c[0x0][0x1b4], RZ ;  /* 0x00006d001a077a24 */ /* 0x000fe200078e02ff */
[----:B------:R-:W-:Y:S01]  /*0540*/  LOP3.LUT R4, R61, 0x1fe, RZ, 0xc0, !PT ;  /* 0x000001fe3d047812 */ /* 0x000fe200078ec0ff */
[C---:B------:R-:W-:Y:S01]  /*0550*/  IMAD.SHL.U32 R0, R2.reuse, 0x2, RZ ;  /* 0x0000000202007824 */ /* 0x040fe200078e00ff */
[----:B------:R-:W-:Y:S01]  /*0560*/  SHF.R.U32.HI R11, RZ, 0x2, R56 ;  /* 0x00000002ff0b7819 */ /* 0x000fe20000011638 */
[----:B------:R-:W-:Y:S01]  /*0570*/  IMAD.HI R8, R2, 0x2, RZ ;  /* 0x0000000202087827 */ /* 0x000fe200078e02ff */
[----:B------:R-:W-:Y:S01]  /*0580*/  LOP3.LUT R3, R4, 0x30, R3, 0x78, !PT ;  /* 0x0000003004037812 */ /* 0x000fe200078e7803 */
[----:B------:R-:W-:Y:S01]  /*0590*/  CS2R R20, SRZ ;  /* 0x0000000000147805 */ /* 0x000fe2000001ff00 */
[----:B------:R-:W-:Y:S01]  /*05a0*/  SHF.L.U32 R9, R7, 0x1, RZ ;  /* 0x0000000107097819 */ /* 0x000fe200000006ff */
[----:B------:R-:W-:Y:S01]  /*05b0*/  IMAD.SHL.U32 R13, R58, 0x10, RZ ;  /* 0x000000103a0d7824 */ /* 0x000fe200078e00ff */
[----:B------:R-:W-:Y:S01]  /*05c0*/  LOP3.LUT R4, R56, 0xf, RZ, 0xc0, !PT ;  /* 0x0000000f38047812 */ /* 0x000fe200078ec0ff */
[----:B------:R-:W-:Y:S01]  /*05d0*/  IMAD.MOV.U32 R41, RZ, RZ, -0x800000 ;  /* 0xff800000ff297424 */ /* 0x000fe200078e00ff */
[----:B------:R-:W-:Y:S01]  /*05e0*/  IADD3 R36, P2, P3, R9, c[0x0][0x170], R0 ;  /* 0x00005c0009247a10 */ /* 0x000fe20007b5e000 */
[----:B------:R-:W-:Y:S01]  /*05f0*/  IMAD R0, R24, c[0x0][0x1a0], RZ ;  /* 0x0000680018007a24 */ /* 0x000fe200078e02ff */
[----:B------:R-:W-:Y:S01]  /*0600*/  SHF.R.U32.HI R10, RZ, 0x1, R25 ;  /* 0x00000001ff0a7819 */ /* 0x000fe20000011619 */
[----:B------:R-:W-:Y:S01]  /*0610*/  IMAD R6, R4, c[0x0][0x1a8], RZ ;  /* 0x00006a0004067a24 */ /* 0x000fe200078e02ff */
[----:B------:R-:W-:Y:S01]  /*0620*/  LOP3.LUT R4, R13, 0xe0, R56, 0x78, !PT ;  /* 0x000000e00d047812 */ /* 0x000fe200078e7838 */
[----:B------:R-:W-:Y:S01]  /*0630*/  IMAD.HI R9, R7, 0x2, RZ ;  /* 0x0000000207097827 */ /* 0x000fe200078e02ff */
[----:B------:R-:W-:Y:S01]  /*0640*/  SGXT.U32 R11, R11, 0x3 ;  /* 0x000000030b0b781a */ /* 0x000fe20000000000 */
[----:B------:R-:W-:Y:S01]  /*0650*/  CS2R R22, SRZ ;  /* 0x0000000000167805 */ /* 0x000fe2000001ff00 */
[----:B------:R-:W-:Y:S01]  /*0660*/  LOP3.LUT R49, R4, 0x10, R61, 0x78, !PT ;  /* 0x0000001004317812 */ /* 0x000fe200078e783d */
[----:B------:R-:W-:Y:S01]  /*0670*/  IMAD.SHL.U32 R2, R0, 0x2, RZ ;  /* 0x0000000200027824 */ /* 0x000fe200078e00ff */
[----:B------:R-:W-:Y:S01]  /*0680*/  IADD3.X R9, R9, c[0x0][0x174], R8, P2, P3 ;  /* 0x00005d0009097a10 */ /* 0x000fe200017e6408 */
[----:B------:R-:W-:Y:S01]  /*0690*/  IMAD.SHL.U32 R7, R6, 0x2, RZ ;  /* 0x0000000206077824 */ /* 0x000fe200078e00ff */
[----:B------:R-:W-:Y:S01]  /*06a0*/  SHF.R.S32.HI R8, RZ, 0x2, R56 ;  /* 0x00000002ff087819 */ /* 0x000fe20000011438 */
[----:B------:R-:W-:Y:S01]  /*06b0*/  IMAD.HI R0, R0, 0x2, RZ ;  /* 0x0000000200007827 */ /* 0x000fe200078e02ff */
[----:B------:R-:W-:Y:S01]  /*06c0*/  LOP3.LUT R4, R5, R10, R11, 0xfe, !PT ;  /* 0x0000000a05047212 */ /* 0x000fe200078efe0b */
[----:B------:R-:W-:Y:S01]  /*06d0*/  UMOV UR4, URZ ;  /* 0x0000003f00047c82 */ /* 0x000fe20008000000 */
[----:B------:R-:W-:Y:S01]  /*06e0*/  IADD3 R50, P0, P1, R7, c[0x0][0x168], R2 ;  /* 0x00005a0007327a10 */ /* 0x000fe2000791e002 */
[----:B------:R-:W-:Y:S01]  /*06f0*/  IMAD.HI R5, R6, 0x2, RZ ;  /* 0x0000000206057827 */ /* 0x000fe200078e02ff */
[--C-:B------:R-:W-:Y:S01]  /*0700*/  SHF.R.U32.HI R7, RZ, 0x4, R56.reuse ;  /* 0x00000004ff077819 */ /* 0x100fe20000011638 */
[----:B------:R-:W-:Y:S01]  /*0710*/  UMOV UR5, URZ ;  /* 0x0000003f00057c82 */ /* 0x000fe20008000000 */
[----:B------:R-:W-:Y:S01]  /*0720*/  SHF.R.U32.HI R2, RZ, 0x5, R56 ;  /* 0x00000005ff027819 */ /* 0x000fe20000011638 */
[----:B------:R-:W-:Y:S01]  /*0730*/  IMAD.MOV.U32 R10, RZ, RZ, c[0x0][0x1a4] ;  /* 0x00006900ff0a7624 */ /* 0x000fe200078e00ff */
[----:B------:R-:W-:Y:S01]  /*0740*/  SGXT R8, R8, 0x1 ;  /* 0x000000010808781a */ /* 0x000fe20000000200 */
[----:B------:R-:W-:Y:S01]  /*0750*/  IMAD.MOV.U32 R11, RZ, RZ, c[0x0][0x1b8] ;  /* 0x00006e00ff0b7624 */ /* 0x000fe200078e00ff */
[----:B------:R-:W-:Y:S01]  /*0760*/  SGXT.U32 R7, R7, 0x4 ;  /* 0x000000040707781a */ /* 0x000fe20000000000 */
[----:B------:R-:W-:Y:S01]  /*0770*/  IMAD.MOV.U32 R43, RZ, RZ, -0x800000 ;  /* 0xff800000ff2b7424 */ /* 0x000fe200078e00ff */
[----:B------:R-:W-:-:S02]  /*0780*/  SGXT.U32 R2, R2, 0x3 ;  /* 0x000000030202781a */ /* 0x000fc40000000000 */
[----:B------:R-:W-:Y:S01]  /*0790*/  LOP3.LUT R59, R56, 0x3, RZ, 0xc0, !PT ;  /* 0x00000003383b7812 */ /* 0x000fe200078ec0ff */
[----:B------:R-:W-:Y:S01]  /*07a0*/  IMAD R7, R7, c[0x0][0x1a4], RZ ;  /* 0x0000690007077a24 */ /* 0x000fe200078e02ff */
[----:B------:R-:W-:Y:S01]  /*07b0*/  LOP3.LUT R8, R8, 0x90, RZ, 0xc0, !PT ;  /* 0x0000009008087812 */ /* 0x000fe200078ec0ff */
[----:B------:R-:W-:Y:S01]  /*07c0*/  IMAD R2, R2, c[0x0][0x1b8], RZ ;  /* 0x00006e0002027a24 */ /* 0x000fe200078e02ff */
[----:B------:R-:W-:Y:S01]  /*07d0*/  IADD3.X R6, R5, c[0x0][0x16c], R0, P0, P1 ;  /* 0x00005b0005067a10 */ /* 0x000fe200007e2400 */
[----:B------:R-:W-:Y:S01]  /*07e0*/  IMAD R0, R10, 0x10, R7 ;  /* 0x000000100a007824 */ /* 0x000fe200078e0207 */
[----:B------:R-:W-:Y:S01]  /*07f0*/  LEA R8, R59, R8, 0x5 ;  /* 0x000000083b087211 */ /* 0x000fe200078e28ff */
[----:B------:R-:W-:Y:S01]  /*0800*/  IMAD R5, R11, 0x8, R2 ;  /* 0x000000080b057824 */ /* 0x000fe200078e0202 */
[----:B------:R-:W-:Y:S02]  /*0810*/  LOP3.LUT R15, R56, 0x10, RZ, 0xc0, !PT ;  /* 0x00000010380f7812 */ /* 0x000fe400078ec0ff */
[----:B------:R-:W-:-:S02]  /*0820*/  LOP3.LUT R8, R8, 0x10, R61, 0x78, !PT ;  /* 0x0000001008087812 */ /* 0x000fc400078e783d */
[-C--:B------:R-:W-:Y:S01]  /*0830*/  LEA R52, P0, R7, R50.reuse, 0x1 ;  /* 0x0000003207347211 */ /* 0x080fe200078008ff */
[----:B------:R-:W-:Y:S01]  /*0840*/  IMAD R12, R58, 0x2, R15 ;  /* 0x000000023a0c7824 */ /* 0x000fe200078e020f */
[----:B------:R-:W-:Y:S01]  /*0850*/  LEA R50, P1, R0, R50, 0x1 ;  /* 0x0000003200327211 */ /* 0x000fe200078208ff */
[----:B------:R-:W-:Y:S01]  /*0860*/  IMAD R38, R15, 0x10, R8 ;  /* 0x000000100f267824 */ /* 0x000fe200078e0208 */
[-C--:B------:R-:W-:Y:S01]  /*0870*/  LEA R46, P2, R2, R36.reuse, 0x1 ;  /* 0x00000024022e7211 */ /* 0x080fe200078408ff */
[----:B------:R-:W-:Y:S01]  /*0880*/  IMAD.SHL.U32 R8, R56, 0x8, RZ ;  /* 0x0000000838087824 */ /* 0x000fe200078e00ff */
[----:B------:R-:W-:Y:S01]  /*0890*/  LEA R36, P3, R5, R36, 0x1 ;  /* 0x0000002405247211 */ /* 0x000fe200078608ff */
[----:B------:R-:W-:Y:S01]  /*08a0*/  CS2R R14, SRZ ;  /* 0x00000000000e7805 */ /* 0x000fe2000001ff00 */
[-C--:B------:R-:W-:Y:S01]  /*08b0*/  LEA.HI.X.SX32 R53, R7, R6.reuse, 0x1, P0 ;  /* 0x0000000607357211 */ /* 0x080fe200000f0eff */
[----:B------:R-:W-:Y:S01]  /*08c0*/  IMAD.MOV.U32 R7, RZ, RZ, 0x3f800000 ;  /* 0x3f800000ff077424 */ /* 0x000fe200078e00ff */
[----:B------:R-:W-:Y:S01]  /*08d0*/  LEA.HI.X.SX32 R51, R0, R6, 0x1, P1 ;  /* 0x0000000600337211 */ /* 0x000fe200008f0eff */
[----:B------:R-:W-:Y:S01]  /*08e0*/  IMAD.MOV.U32 R0, RZ, RZ, RZ ;  /* 0x000000ffff007224 */ /* 0x000fe200078e00ff */
[----:B------:R-:W-:-:S02]  /*08f0*/  SHF.R.S32.HI R6, RZ, 0x6, R56 ;  /* 0x00000006ff067819 */ /* 0x000fc40000011438 */
[-C--:B------:R-:W-:Y:S01]  /*0900*/  LEA.HI.X.SX32 R47, R2, R9.reuse, 0x1, P2 ;  /* 0x00000009022f7211 */ /* 0x080fe200010f0eff */
[----:B------:R-:W-:Y:S01]  /*0910*/  IMAD.MOV.U32 R2, RZ, RZ, 0x3f800000 ;  /* 0x3f800000ff027424 */ /* 0x000fe200078e00ff */
[----:B------:R-:W-:Y:S02]  /*0920*/  LEA.HI.X.SX32 R37, R5, R9, 0x1, P3 ;  /* 0x0000000905257211 */ /* 0x000fe400018f0eff */
[----:B------:R-:W-:Y:S02]  /*0930*/  LOP3.LUT R9, R8, 0x30, RZ, 0xc0, !PT ;  /* 0x0000003008097812 */ /* 0x000fe400078ec0ff */
[----:B------:R-:W-:Y:S02]  /*0940*/  SGXT R6, R6, 0x1 ;  /* 0x000000010606781a */ /* 0x000fe40000000200 */
[----:B------:R-:W-:Y:S01]  /*0950*/  LEA R49, R12, R49, 0x7 ;  /* 0x000000310c317211 */ /* 0x000fe200078e38ff */
[----:B------:R-:W-:Y:S01]  /*0960*/  IMAD R8, R58, 0x40, R9 ;  /* 0x000000403a087824 */ /* 0x000fe200078e0209 */
[----:B------:R-:W-:Y:S01]  /*0970*/  LOP3.LUT R6, R6, 0x90, RZ, 0xc0, !PT ;  /* 0x0000009006067812 */ /* 0x000fe200078ec0ff */
[----:B------:R-:W-:Y:S01]  /*0980*/  CS2R R12, SRZ ;  /* 0x00000000000c7805 */ /* 0x000fe2000001ff00 */
[----:B------:R-:W-:-:S02]  /*0990*/  MOV R5, RZ ;  /* 0x000000ff00057202 */ /* 0x000fc40000000f00 */
[--C-:B------:R-:W-:Y:S02]  /*09a0*/  LOP3.LUT R39, R6, 0x17e, R61.reuse, 0x78, !PT ;  /* 0x0000017e06277812 */ /* 0x100fe400078e783d */
[----:B------:R-:W-:Y:S02]  /*09b0*/  LOP3.LUT R6, R8, 0x30, R61, 0x78, !PT ;  /* 0x0000003008067812 */ /* 0x000fe400078e783d */
[----:B------:R-:W-:Y:S02]  /*09c0*/  LOP3.LUT R55, R4, 0x8, RZ, 0xfc, !PT ;  /* 0x0000000804377812 */ /* 0x000fe400078efcff */
.L_x_1:
[----:B------:R-:W-:-:S04]  /*09d0*/  IMAD.WIDE R8, R5, 0x2, R52 ;  /* 0x0000000205087825 */ /* 0x000fc800078e0234 */
[----:B------:R-:W-:Y:S01]  /*09e0*/  IMAD.WIDE R10, R5, 0x2, R50 ;  /* 0x00000002050a7825 */ /* 0x000fe200078e0232 */
[----:B------:R0:W2:Y:S04]  /*09f0*/  LDG.E.U16 R16, [R8.64] ;  /* 0x0000000608107981 */ /* 0x0000a8000c1e1500 */
[----:B------:R-:W3:Y:S04]  /*0a00*/  LDG.E.U16 R18, [R10.64] ;  /* 0x000000060a127981 */ /* 0x000ee8000c1e1500 */
[----:B------:R-:W-:Y:S01]  /*0a10*/  BAR.SYNC.DEFER_BLOCKING 0x0 ;  /* 0x0000000000007b1d */ /* 0x000fe20000010000 */
[----:B0-----:R-:W-:Y:S01]  /*0a20*/  IMAD.WIDE R8, R0, 0x2, R46 ;  /* 0x0000000200087825 */ /* 0x001fe200078e022e */
[----:B------:R-:W-:-:S04]  /*0a30*/  LEA R40, P4, R59, UR4, 0x1 ;  /* 0x000000043b287c11 */ /* 0x000fc8000f8808ff */
[C---:B------:R-:W-:Y:S02]  /*0a40*/  IADD3 R17, P3, R40.reuse, 0x10, RZ ;  /* 0x0000001028117810 */ /* 0x040fe40007f7e0ff */
[----:B------:R-:W-:Y:S02]  /*0a50*/  IADD3.X R42, RZ, UR5, RZ, P4, !PT ;  /* 0x00000005ff2a7c10 */ /* 0x000fe4000a7fe4ff */
[C---:B------:R-:W-:Y:S02]  /*0a60*/  ISETP.GT.U32.AND P2, PT, R17.reuse, R4, PT ;  /* 0x000000041100720c */ /* 0x040fe40003f44070 */
[----:B------:R-:W-:Y:S02]  /*0a70*/  ISETP.GT.U32.AND P0, PT, R17, R55, PT ;  /* 0x000000371100720c */ /* 0x000fe40003f04070 */
[----:B------:R-:W-:Y:S01]  /*0a80*/  IADD3 R17, P4, R40, 0x9, RZ ;  /* 0x0000000928117810 */ /* 0x000fe20007f9e0ff */
[----:B--2---:R0:W-:Y:S04]  /*0a90*/  STS.U16 [R39+0x1000], R16 ;  /* 0x0010001027007388 */ /* 0x0041e80000000400 */
[----:B---3--:R1:W-:Y:S04]  /*0aa0*/  STS.U16 [R39+0x1200], R18 ;  /* 0x0012001227007388 */ /* 0x0083e80000000400 */
[----:B------:R-:W-:Y:S06]  /*0ab0*/  BAR.SYNC.DEFER_BLOCKING 0x0 ;  /* 0x0000000000007b1d */ /* 0x000fec0000010000 */
[----:B------:R2:W3:Y:S04]  /*0ac0*/  LDG.E.U16 R48, [R8.64] ;  /* 0x0000000608307981 */ /* 0x0004e8000c1e1500 */
[----:B------:R-:W-:Y:S04]  /*0ad0*/  LDSM.16.MT88.4 R28, [R49] ;  /* 0x00000000311c783b */ /* 0x000fe80000004200 */
[----:B------:R-:W4:Y:S01]  /*0ae0*/  LDSM.16.M88.4 R32, [R38+0x1000] ;  /* 0x001000002620783b */ /* 0x000f220000000200 */
[----:B--2---:R-:W-:-:S05]  /*0af0*/  IMAD.WIDE R8, R0, 0x2, R36 ;  /* 0x0000000200087825 */ /* 0x004fca00078e0224 */
[----:B------:R2:W5:Y:S01]  /*0b00*/  LDG.E.U16 R44, [R8.64] ;  /* 0x00000006082c7981 */ /* 0x000562000c1e1500 */
[----:B0-----:R-:W-:Y:S01]  /*0b10*/  IADD3 R16, P5, R40, 0x11, RZ ;  /* 0x0000001128107810 */ /* 0x001fe20007fbe0ff */
[----:B------:R-:W-:-:S03]  /*0b20*/  UIADD3 UR4, UP0, UR4, 0x20, URZ ;  /* 0x0000002004047890 */ /* 0x000fc6000ff1e03f */
[CC--:B------:R-:W-:Y:S01]  /*0b30*/  ISETP.GT.U32.AND P1, PT, R16.reuse, R4.reuse, PT ;  /* 0x000000041000720c */ /* 0x0c0fe20003f24070 */
[--C-:B-1----:R-:W-:Y:S01]  /*0b40*/  IMAD.X R18, RZ, RZ, R42.reuse, P5 ;  /* 0x000000ffff127224 */ /* 0x102fe200028e062a */
[-C--:B------:R-:W-:Y:S01]  /*0b50*/  ISETP.GT.U32.AND P6, PT, R16, R55.reuse, PT ;  /* 0x000000371000720c */ /* 0x080fe20003fc4070 */
[----:B------:R-:W-:Y:S01]  /*0b60*/  IMAD.X R16, RZ, RZ, R42, P3 ;  /* 0x000000ffff107224 */ /* 0x000fe200018e062a */
[C---:B------:R-:W-:Y:S01]  /*0b70*/  ISETP.GT.U32.AND P3, PT, R17.reuse, R4, PT ;  /* 0x000000041100720c */ /* 0x040fe20003f64070 */
[----:B--2---:R-:W0:Y:S04]  /*0b80*/  LDSM.16.M88.4 R8, [R38+0x1200] ;  /* 0x001200002608783b */ /* 0x004e280000000200 */
[----:B------:R-:W-:Y:S01]  /*0b90*/  BAR.SYNC.DEFER_BLOCKING 0x0 ;  /* 0x0000000000007b1d */ /* 0x000fe20000010000 */
[----:B------:R-:W-:Y:S01]  /*0ba0*/  ISETP.GT.U32.AND P5, PT, R17, R55, PT ;  /* 0x000000371100720c */ /* 0x000fe20003fa4070 */
[----:B------:R-:W-:Y:S01]  /*0bb0*/  UIADD3.X UR5, URZ, UR5, URZ, UP0, !UPT ;  /* 0x000000053f057290 */ /* 0x000fe200087fe43f */
[----:B------:R-:W-:-:S02]  /*0bc0*/  ISETP.GT.U32.AND.EX P2, PT, R16, RZ, PT, P2 ;  /* 0x000000ff1000720c */ /* 0x000fc40003f44120 */
[----:B------:R-:W-:Y:S02]  /*0bd0*/  ISETP.GT.U32.AND.EX P0, PT, R16, RZ, PT, P0 ;  /* 0x000000ff1000720c */ /* 0x000fe40003f04100 */
[C---:B------:R-:W-:Y:S02]  /*0be0*/  ISETP.GT.U32.AND.EX P1, PT, R18.reuse, RZ, PT, P1 ;  /* 0x000000ff1200720c */ /* 0x040fe40003f24110 */
[----:B------:R-:W-:Y:S01]  /*0bf0*/  ISETP.GT.U32.AND.EX P6, PT, R18, RZ, PT, P6 ;  /* 0x000000ff1200720c */ /* 0x000fe20003fc4160 */
[C---:B----4-:R-:W-:Y:S08]  /*0c00*/  HMMA.16816.F32.BF16 R24, R28.reuse, R34, RZ ;  /* 0x000000221c18723c */ /* 0x050ff000000418ff */
[C---:B------:R-:W-:Y:S08]  /*0c10*/  HMMA.16816.F32.BF16 R32, R28.reuse, R32, RZ ;  /* 0x000000201c20723c */ /* 0x040ff000000418ff */
[----:B0-----:R-:W-:Y:S07]  /*0c20*/  HMMA.16816.F32.BF16 R16, R28, R8, RZ ;  /* 0x000000081c10723c */ /* 0x001fee00000418ff */
[----:B------:R-:W-:-:S05]  /*0c30*/  IMAD.X R8, RZ, RZ, R42, P4 ;  /* 0x000000ffff087224 */ /* 0x000fca00020e062a */
[C---:B------:R-:W-:Y:S02]  /*0c40*/  ISETP.GT.U32.AND.EX P3, PT, R8.reuse, RZ, PT, P3 ;  /* 0x000000ff0800720c */ /* 0x040fe40003f64130 */
[----:B------:R-:W-:Y:S02]  /*0c50*/  ISETP.GT.U32.AND.EX P5, PT, R8, RZ, PT, P5 ;  /* 0x000000ff0800720c */ /* 0x000fe40003fa4150 */
[----:B------:R-:W-:Y:S01]  /*0c60*/  FMUL R33, R33, c[0x0][0x188] ;  /* 0x0000620021217a20 */ /* 0x000fe20000400000 */
[----:B------:R-:W-:Y:S07]  /*0c70*/  HMMA.16816.F32.BF16 R8, R28, R10, RZ ;  /* 0x0000000a1c08723c */ /* 0x000fee00000418ff */
[----:B------:R-:W-:Y:S01]  /*0c80*/  IADD3 R29, P4, R40, 0x18, RZ ;  /* 0x00000018281d7810 */ /* 0x000fe20007f9e0ff */
[----:B------:R-:W-:-:S02]  /*0c90*/  FMUL R18, R18, c[0x0][0x188] ;  /* 0x0000620012127a20 */ /* 0x000fc40000400000 */
[----:B------:R-:W-:Y:S02]  /*0ca0*/  FMUL R19, R19, c[0x0][0x188] ;  /* 0x0000620013137a20 */ /* 0x000fe40000400000 */
[----:B------:R-:W-:Y:S01]  /*0cb0*/  FMUL R17, R17, c[0x0][0x188] ;  /* 0x0000620011117a20 */ /* 0x000fe20000400000 */
[----:B------:R-:W-:Y:S01]  /*0cc0*/  FSEL R28, R18, -INF , !P0 ;  /* 0xff800000121c7808 */ /* 0x000fe20004000000 */
[----:B------:R-:W-:Y:S01]  /*0cd0*/  IMAD.X R18, RZ, RZ, R42, P4 ;  /* 0x000000ffff127224 */ /* 0x000fe200020e062a */
[CC--:B------:R-:W-:Y:S02]  /*0ce0*/  ISETP.GT.U32.AND P0, PT, R29.reuse, R4.reuse, PT ;  /* 0x000000041d00720c */ /* 0x0c0fe40003f04070 */
[----:B------:R-:W-:Y:S02]  /*0cf0*/  ISETP.GT.U32.AND P4, PT, R29, R55, PT ;  /* 0x000000371d00720c */ /* 0x000fe40003f84070 */
[C---:B------:R-:W-:Y:S02]  /*0d00*/  ISETP.GT.U32.AND.EX P0, PT, R18.reuse, RZ, PT, P0 ;  /* 0x000000ff1200720c */ /* 0x040fe40003f04100 */
[----:B------:R-:W-:Y:S01]  /*0d10*/  ISETP.GT.U32.AND.EX P4, PT, R18, RZ, PT, P4 ;  /* 0x000000ff1200720c */ /* 0x000fe20003f84140 */
[----:B------:R-:W-:Y:S01]  /*0d20*/  FMUL R18, R27, c[0x0][0x188] ;  /* 0x000062001b127a20 */ /* 0x000fe20000400000 */
[----:B------:R-:W-:Y:S01]  /*0d30*/  FSEL R29, R19, -INF , !P6 ;  /* 0xff800000131d7808 */ /* 0x000fe20007000000 */
[----:B------:R-:W-:Y:S01]  /*0d40*/  FMUL R30, R10, c[0x0][0x188] ;  /* 0x000062000a1e7a20 */ /* 0x000fe20000400000 */
[----:B------:R-:W-:Y:S01]  /*0d50*/  IADD3 R19, P6, R40, 0x8, RZ ;  /* 0x0000000828137810 */ /* 0x000fe20007fde0ff */
[----:B------:R-:W-:Y:S01]  /*0d60*/  FMUL R10, R32, c[0x0][0x188] ;  /* 0x00006200200a7a20 */ /* 0x000fe20000400000 */
[----:B------:R-:W-:Y:S01]  /*0d70*/  FSEL R18, R18, -INF , !P5 ;  /* 0xff80000012127808 */ /* 0x000fe20006800000 */
[----:B------:R-:W-:Y:S01]  /*0d80*/  FMUL R27, R35, c[0x0][0x188] ;  /* 0x00006200231b7a20 */ /* 0x000fe20000400000 */
[----:B------:R-:W-:Y:S01]  /*0d90*/  ISETP.GT.U32.AND P5, PT, R19, R4, PT ;  /* 0x000000041300720c */ /* 0x000fe20003fa4070 */
[----:B------:R-:W-:Y:S01]  /*0da0*/  FMUL R8, R8, c[0x0][0x188] ;  /* 0x0000620008087a20 */ /* 0x000fe20000400000 */
[----:B------:R-:W-:Y:S01]  /*0db0*/  IADD3.X R19, RZ, R42, RZ, P6, !PT ;  /* 0x0000002aff137210 */ /* 0x000fe200037fe4ff */
[----:B------:R-:W-:Y:S01]  /*0dc0*/  FMUL R9, R9, c[0x0][0x188] ;  /* 0x0000620009097a20 */ /* 0x000fe20000400000 */
[----:B------:R-:W-:-:S02]  /*0dd0*/  ISETP.GT.U32.AND P6, PT, R40, R4, PT ;  /* 0x000000042800720c */ /* 0x000fc40003fc4070 */
[----:B------:R-:W-:Y:S01]  /*0de0*/  ISETP.GT.U32.AND.EX P5, PT, R19, RZ, PT, P5 ;  /* 0x000000ff1300720c */ /* 0x000fe20003fa4150 */
[----:B------:R-:W-:Y:S01]  /*0df0*/  FMUL R19, R26, c[0x0][0x188] ;  /* 0x000062001a137a20 */ /* 0x000fe20000400000 */
[----:B------:R-:W-:Y:S01]  /*0e00*/  ISETP.GT.U32.AND.EX P6, PT, R42, RZ, PT, P6 ;  /* 0x000000ff2a00720c */ /* 0x000fe20003fc4160 */
[----:B------:R-:W-:Y:S01]  /*0e10*/  FMUL R26, R34, c[0x0][0x188] ;  /* 0x00006200221a7a20 */ /* 0x000fe20000400000 */
[----:B------:R-:W-:Y:S02]  /*0e20*/  FSEL R30, R30, -INF , !P4 ;  /* 0xff8000001e1e7808 */ /* 0x000fe40006000000 */
[----:B------:R-:W-:Y:S02]  /*0e30*/  FSEL R10, R10, -INF , !P6 ;  /* 0xff8000000a0a7808 */ /* 0x000fe40007000000 */
[----:B------:R-:W-:Y:S02]  /*0e40*/  FSEL R19, R19, -INF , !P6 ;  /* 0xff80000013137808 */ /* 0x000fe40007000000 */
[----:B------:R-:W-:-:S02]  /*0e50*/  ISETP.GT.U32.AND P4, PT, R40, R55, PT ;  /* 0x000000372800720c */ /* 0x000fc40003f84070 */
[----:B------:R-:W-:Y:S02]  /*0e60*/  ISETP.GE.U32.AND P6, PT, R40, R55, PT ;  /* 0x000000372800720c */ /* 0x000fe40003fc6070 */
[C---:B------:R-:W-:Y:S02]  /*0e70*/  ISETP.GT.U32.AND.EX P4, PT, R42.reuse, RZ, PT, P4 ;  /* 0x000000ff2a00720c */ /* 0x040fe40003f84140 */
[----:B------:R-:W-:Y:S02]  /*0e80*/  ISETP.GE.U32.AND.EX P6, PT, R42, RZ, PT, P6 ;  /* 0x000000ff2a00720c */ /* 0x000fe40003fc6160 */
[----:B------:R-:W-:Y:S02]  /*0e90*/  FSEL R26, R26, -INF , !P4 ;  /* 0xff8000001a1a7808 */ /* 0x000fe40006000000 */
[----:B------:R-:W-:Y:S02]  /*0ea0*/  FSEL R27, R27, -INF , !P6 ;  /* 0xff8000001b1b7808 */ /* 0x000fe40007000000 */
[----:B------:R-:W-:-:S02]  /*0eb0*/  ISETP.GE.U32.AND P4, PT, R40, R4, PT ;  /* 0x000000042800720c */ /* 0x000fc40003f86070 */
[----:B------:R-:W-:Y:S02]  /*0ec0*/  FMNMX R32, R26, R27, !PT ;  /* 0x0000001b1a207209 */ /* 0x000fe40007800000 */
[----:B------:R-:W-:Y:S02]  /*0ed0*/  IADD3 R40, P6, R40, 0x19, RZ ;  /* 0x0000001928287810 */ /* 0x000fe40007fde0ff */
[----:B------:R-:W-:Y:S02]  /*0ee0*/  FMNMX R31, R19, R32, !PT ;  /* 0x00000020131f7209 */ /* 0x000fe40007800000 */
[----:B------:R-:W-:Y:S01]  /*0ef0*/  ISETP.GE.U32.AND.EX P4, PT, R42, RZ, PT, P4 ;  /* 0x000000ff2a00720c */ /* 0x000fe20003f86140 */
[----:B------:R-:W-:Y:S01]  /*0f00*/  IMAD.X R42, RZ, RZ, R42, P6 ;  /* 0x000000ffff2a7224 */ /* 0x000fe200030e062a */
[----:B------:R-:W-:Y:S02]  /*0f10*/  FMNMX R31, R18, R31, !PT ;  /* 0x0000001f121f7209 */ /* 0x000fe40007800000 */
[----:B------:R-:W-:-:S02]  /*0f20*/  ISETP.GT.U32.AND P6, PT, R40, R55, PT ;  /* 0x000000372800720c */ /* 0x000fc40003fc4070 */
[----:B------:R-:W-:Y:S01]  /*0f30*/  FMNMX R32, R28, R31, !PT ;  /* 0x0000001f1c207209 */ /* 0x000fe20007800000 */
[----:B------:R-:W-:Y:S01]  /*0f40*/  FMUL R31, R11, c[0x0][0x188] ;  /* 0x000062000b1f7a20 */ /* 0x000fe20000400000 */
[----:B------:R-:W-:Y:S01]  /*0f50*/  FSEL R34, R33, -INF , !P4 ;  /* 0xff80000021227808 */ /* 0x000fe20006000000 */
[----:B------:R-:W-:Y:S01]  /*0f60*/  FMUL R11, R24, c[0x0][0x188] ;  /* 0x00006200180b7a20 */ /* 0x000fe20000400000 */
[----:B------:R-:W-:Y:S01]  /*0f70*/  ISETP.GT.U32.AND.EX P6, PT, R42, RZ, PT, P6 ;  /* 0x000000ff2a00720c */ /* 0x000fe20003fc4160 */
[----:B------:R-:W-:Y:S01]  /*0f80*/  FMUL R24, R25, c[0x0][0x188] ;  /* 0x0000620019187a20 */ /* 0x000fe20000400000 */
[----:B------:R-:W-:Y:S02]  /*0f90*/  FMNMX R33, R29, R32, !PT ;  /* 0x000000201d217209 */ /* 0x000fe40007800000 */
[----:B------:R-:W-:Y:S02]  /*0fa0*/  FSEL R31, R31, -INF , !P6 ;  /* 0xff8000001f1f7808 */ /* 0x000fe40007000000 */
[----:B------:R-:W-:-:S02]  /*0fb0*/  FMNMX R32, R30, R33, !PT ;  /* 0x000000211e207209 */ /* 0x000fc40007800000 */
[----:B------:R-:W-:Y:S02]  /*0fc0*/  FSEL R11, R11, -INF , !P5 ;  /* 0xff8000000b0b7808 */ /* 0x000fe40006800000 */
[----:B------:R-:W-:Y:S02]  /*0fd0*/  FMNMX R25, R31, R32, !PT ;  /* 0x000000201f197209 */ /* 0x000fe40007800000 */
[----:B------:R-:W-:Y:S02]  /*0fe0*/  FMNMX R32, R10, R34, !PT ;  /* 0x000000220a207209 */ /* 0x000fe40007800000 */
[----:B------:R-:W-:Y:S01]  /*0ff0*/  ISETP.GT.U32.AND P4, PT, R40, R4, PT ;  /* 0x000000042800720c */ /* 0x000fe20003f84070 */
[----:B------:R-:W-:Y:S01]  /*1000*/  FMUL R40, R16, c[0x0][0x188] ;  /* 0x0000620010287a20 */ /* 0x000fe20000400000 */
[----:B------:R-:W-:Y:S01]  /*1010*/  FSEL R24, R24, -INF , !P3 ;  /* 0xff80000018187808 */ /* 0x000fe20005800000 */
[----:B------:R-:W0:Y:S01]  /*1020*/  SHFL.BFLY PT, R16, R25, 0x2, 0x1f ;  /* 0x0c401f0019107f89 */ /* 0x000e2200000e0000 */
[----:B------:R-:W-:-:S02]  /*1030*/  FMNMX R33, R11, R32, !PT ;  /* 0x000000200b217209 */ /* 0x000fc40007800000 */
[----:B------:R-:W-:Y:S02]  /*1040*/  FSEL R40, R40, -INF , !P2 ;  /* 0xff80000028287808 */ /* 0x000fe40005000000 */
[----:B------:R-:W-:Y:S02]  /*1050*/  FMNMX R33, R24, R33, !PT ;  /* 0x0000002118217209 */ /* 0x000fe40007800000 */
[----:B------:R-:W-:Y:S02]  /*1060*/  ISETP.GT.U32.AND.EX P4, PT, R42, RZ, PT, P4 ;  /* 0x000000ff2a00720c */ /* 0x000fe40003f84140 */
[----:B------:R-:W-:Y:S02]  /*1070*/  FSEL R42, R17, -INF , !P1 ;  /* 0xff800000112a7808 */ /* 0x000fe40004800000 */
[----:B------:R-:W-:Y:S02]  /*1080*/  FMNMX R33, R40, R33, !PT ;  /* 0x0000002128217209 */ /* 0x000fe40007800000 */
[----:B------:R-:W-:-:S02]  /*1090*/  FSEL R45, R9, -INF , !P4 ;  /* 0xff800000092d7808 */ /* 0x000fc40006000000 */
[----:B------:R-:W-:Y:S02]  /*10a0*/  FMNMX R33, R42, R33, !PT ;  /* 0x000000212a217209 */ /* 0x000fe40007800000 */
[----:B0-----:R-:W-:-:S05]  /*10b0*/  FMNMX R25, R25, R16, !PT ;  /* 0x0000001019197209 */ /* 0x001fca0007800000 */
[----:B------:R-:W0:Y:S02]  /*10c0*/  SHFL.BFLY PT, R16, R25, 0x1, 0x1f ;  /* 0x0c201f0019107f89 */ /* 0x000e2400000e0000 */
[----:B0-----:R-:W-:Y:S02]  /*10d0*/  FMNMX R16, R25, R16, !PT ;  /* 0x0000001019107209 */ /* 0x001fe40007800000 */
[----:B---3--:R-:W-:Y:S04]  /*10e0*/  STS.U16 [R3+0x1000], R48 ;  /* 0x0010003003007388 */ /* 0x008fe80000000400 */
[----:B-----5:R0:W-:Y:S02]  /*10f0*/  STS.U16 [R3+0x1200], R44 ;  /* 0x0012002c03007388 */ /* 0x0201e40000000400 */
[----:B0-----:R-:W-:-:S02]  /*1100*/  FSEL R44, R8, -INF , !P0 ;  /* 0xff800000082c7808 */ /* 0x001fc40004000000 */
[----:B------:R-:W-:Y:S01]  /*1110*/  BAR.SYNC.DEFER_BLOCKING 0x0 ;  /* 0x0000000000007b1d */ /* 0x000fe20000010000 */
[----:B------:R-:W-:Y:S02]  /*1120*/  ISETP.LE.U32.AND P0, PT, R57, UR4, PT ;  /* 0x0000000439007c0c */ /* 0x000fe4000bf03070 */
[----:B------:R-:W-:Y:S02]  /*1130*/  FMNMX R8, R44, R33, !PT ;  /* 0x000000212c087209 */ /* 0x000fe40007800000 */
[----:B------:R-:W-:Y:S02]  /*1140*/  FMNMX R33, R16, R43, !PT ;  /* 0x0000002b10217209 */ /* 0x000fe40007800000 */
[----:B------:R-:W-:-:S03]  /*1150*/  FMNMX R32, R45, R8, !PT ;  /* 0x000000082d207209 */ /* 0x000fc60007800000 */
[--C-:B------:R-:W-:Y:S02]  /*1160*/  FADD R26, R26, -R33.reuse ;  /* 0x800000211a1a7221 */ /* 0x100fe40000000000 */
[----:B------:R-:W0:Y:S01]  /*1170*/  SHFL.BFLY PT, R9, R32, 0x2, 0x1f ;  /* 0x0c401f0020097f89 */ /* 0x000e2200000e0000 */
[--C-:B------:R-:W-:Y:S02]  /*1180*/  FADD R27, R27, -R33.reuse ;  /* 0x800000211b1b7221 */ /* 0x100fe40000000000 */
[----:B------:R-:W-:Y:S02]  /*1190*/  FMUL R17, R26, 1.4426950216293334961 ;  /* 0x3fb8aa3b1a117820 */ /* 0x000fe40000400000 */
[----:B------:R-:W-:Y:S02]  /*11a0*/  FMUL R26, R27, 1.4426950216293334961 ;  /* 0x3fb8aa3b1b1a7820 */ /* 0x000fe40000400000 */
[--C-:B------:R-:W-:Y:S02]  /*11b0*/  FADD R19, R19, -R33.reuse ;  /* 0x8000002113137221 */ /* 0x100fe40000000000 */
[----:B------:R-:W-:Y:S01]  /*11c0*/  FADD R18, R18, -R33 ;  /* 0x8000002112127221 */ /* 0x000fe20000000000 */
[----:B------:R-:W-:Y:S01]  /*11d0*/  MUFU.EX2 R17, R17 ;  /* 0x0000001100117308 */ /* 0x000fe20000000800 */
[----:B------:R-:W-:-:S02]  /*11e0*/  FMUL R19, R19, 1.4426950216293334961 ;  /* 0x3fb8aa3b13137820 */ /* 0x000fc40000400000 */
[--C-:B------:R-:W-:Y:S02]  /*11f0*/  FADD R28, R28, -R33.reuse ;  /* 0x800000211c1c7221 */ /* 0x100fe40000000000 */
[--C-:B------:R-:W-:Y:S02]  /*1200*/  FADD R29, R29, -R33.reuse ;  /* 0x800000211d1d7221 */ /* 0x100fe40000000000 */
[--C-:B------:R-:W-:Y:S01]  /*1210*/  FADD R30, R30, -R33.reuse ;  /* 0x800000211e1e7221 */ /* 0x100fe20000000000 */
[----:B------:R-:W1:Y:S01]  /*1220*/  MUFU.EX2 R26, R26 ;  /* 0x0000001a001a7308 */ /* 0x000e620000000800 */
[----:B------:R-:W-:Y:S01]  /*1230*/  FADD R31, R31, -R33 ;  /* 0x800000211f1f7221 */ /* 0x000fe20000000000 */
[----:B0-----:R-:W-:-:S06]  /*1240*/  FMNMX R8, R32, R9, !PT ;  /* 0x0000000920087209 */ /* 0x001fcc0007800000 */
[----:B------:R-:W0:Y:S01]  /*1250*/  MUFU.EX2 R19, R19 ;  /* 0x0000001300137308 */ /* 0x000e220000000800 */
[----:B------:R-:W2:Y:S02]  /*1260*/  SHFL.BFLY PT, R9, R8, 0x1, 0x1f ;  /* 0x0c201f0008097f89 */ /* 0x000ea400000e0000 */
[----:B--2---:R-:W-:Y:S01]  /*1270*/  FMNMX R16, R8, R9, !PT ;  /* 0x0000000908107209 */ /* 0x004fe20007800000 */
[----:B------:R-:W-:Y:S02]  /*1280*/  FMUL R8, R18, 1.4426950216293334961 ;  /* 0x3fb8aa3b12087820 */ /* 0x000fe40000400000 */
[----:B-1----:R-:W-:Y:S01]  /*1290*/  FADD R18, R17, R26 ;  /* 0x0000001a11127221 */ /* 0x002fe20000000000 */
[----:B------:R-:W-:Y:S02]  /*12a0*/  FMNMX R32, R16, R41, !PT ;  /* 0x0000002910207209 */ /* 0x000fe40007800000 */
[----:B------:R-:W-:Y:S01]  /*12b0*/  F2FP.BF16.PACK_AB R17, R26, R17 ;  /* 0x000000111a11723e */ /* 0x000fe200000010ff */
[----:B------:R-:W1:Y:S01]  /*12c0*/  MUFU.EX2 R8, R8 ;  /* 0x0000000800087308 */ /* 0x000e620000000800 */
[----:B0-----:R-:W-:-:S02]  /*12d0*/  FADD R25, R19, R18 ;  /* 0x0000001213197221 */ /* 0x001fc40000000000 */
[--C-:B------:R-:W-:Y:S02]  /*12e0*/  FADD R34, R34, -R32.reuse ;  /* 0x8000002022227221 */ /* 0x100fe40000000000 */
[----:B------:R-:W-:Y:S02]  /*12f0*/  FADD R10, R10, -R32 ;  /* 0x800000200a0a7221 */ /* 0x000fe40000000000 */
[----:B------:R-:W-:Y:S02]  /*1300*/  FADD R18, -R33, R43 ;  /* 0x0000002b21127221 */ /* 0x000fe40000000100 */
[----:B------:R-:W-:Y:S02]  /*1310*/  FMUL R9, R34, 1.4426950216293334961 ;  /* 0x3fb8aa3b22097820 */ /* 0x000fe40000400000 */
[----:B------:R-:W-:Y:S02]  /*1320*/  FMUL R10, R10, 1.4426950216293334961 ;  /* 0x3fb8aa3b0a0a7820 */ /* 0x000fe40000400000 */
[----:B------:R-:W-:-:S02]  /*1330*/  FMUL R34, R18, 1.4426950216293334961 ;  /* 0x3fb8aa3b12227820 */ /* 0x000fc40000400000 */
[----:B------:R-:W-:Y:S01]  /*1340*/  MUFU.EX2 R16, R10 ;  /* 0x0000000a00107308 */ /* 0x000fe20000000800 */
[C---:B-1----:R-:W-:Y:S01]  /*1350*/  FADD R43, R8.reuse, R25 ;  /* 0x00000019082b7221 */ /* 0x042fe20000000000 */
[----:B------:R-:W-:Y:S01]  /*1360*/  F2FP.BF16.PACK_AB R19, R8, R19 ;  /* 0x000000130813723e */ /* 0x000fe200000010ff */
[----:B------:R-:W-:Y:S02]  /*1370*/  FADD R25, -R32, R41 ;  /* 0x0000002920197221 */ /* 0x000fe40000000100 */
[--C-:B------:R-:W-:Y:S02]  /*1380*/  FADD R11, R11, -R32.reuse ;  /* 0x800000200b0b7221 */ /* 0x100fe40000000000 */
[----:B------:R-:W-:Y:S01]  /*1390*/  FMUL R25, R25, 1.4426950216293334961 ;  /* 0x3fb8aa3b19197820 */ /* 0x000fe20000400000 */
[----:B------:R-:W0:Y:S01]  /*13a0*/  MUFU.EX2 R9, R9 ;  /* 0x0000000900097308 */ /* 0x000e220000000800 */
[----:B------:R-:W-:Y:S02]  /*13b0*/  FADD R24, R24, -R32 ;  /* 0x8000002018187221 */ /* 0x000fe40000000000 */
[----:B------:R-:W-:-:S02]  /*13c0*/  FMUL R18, R11, 1.4426950216293334961 ;  /* 0x3fb8aa3b0b127820 */ /* 0x000fc40000400000 */
[----:B------:R-:W-:Y:S02]  /*13d0*/  FMUL R41, R24, 1.4426950216293334961 ;  /* 0x3fb8aa3b18297820 */ /* 0x000fe40000400000 */
[--C-:B------:R-:W-:Y:S01]  /*13e0*/  FADD R40, R40, -R32.reuse ;  /* 0x8000002028287221 */ /* 0x100fe20000000000 */
[----:B------:R-:W1:Y:S01]  /*13f0*/  MUFU.EX2 R34, R34 ;  /* 0x0000002200227308 */ /* 0x000e620000000800 */
[--C-:B------:R-:W-:Y:S02]  /*1400*/  FADD R42, R42, -R32.reuse ;  /* 0x800000202a2a7221 */ /* 0x100fe40000000000 */
[--C-:B------:R-:W-:Y:S02]  /*1410*/  FADD R44, R44, -R32.reuse ;  /* 0x800000202c2c7221 */ /* 0x100fe40000000000 */
[----:B------:R-:W-:-:S03]  /*1420*/  FADD R45, R45, -R32 ;  /* 0x800000202d2d7221 */ /* 0x000fc60000000000 */
[----:B------:R-:W2:Y:S01]  /*1430*/  MUFU.EX2 R35, R25 ;  /* 0x0000001900237308 */ /* 0x000ea20000000800 */
[----:B0-----:R-:W-:Y:S01]  /*1440*/  FADD R48, R16, R9 ;  /* 0x0000000910307221 */ /* 0x001fe20000000000 */
[----:B------:R-:W-:Y:S02]  /*1450*/  F2FP.BF16.PACK_AB R16, R9, R16 ;  /* 0x000000100910723e */ /* 0x000fe400000010ff */
[----:B------:R-:W0:Y:S01]  /*1460*/  LDSM.16.M88.4 R8, [R6+0x1000] ;  /* 0x001000000608783b */ /* 0x000e220000000200 */
[----:B-1----:R-:W-:-:S03]  /*1470*/  FMUL R26, R34, R22 ;  /* 0x00000016221a7220 */ /* 0x002fc60000400000 */
[----:B------:R-:W1:Y:S01]  /*1480*/  MUFU.EX2 R18, R18 ;  /* 0x0000001200127308 */ /* 0x000e620000000800 */
[C---:B------:R-:W-:Y:S02]  /*1490*/  FMUL R27, R34.reuse, R23 ;  /* 0x00000017221b7220 */ /* 0x040fe40000400000 */
[C---:B------:R-:W-:Y:S02]  /*14a0*/  FMUL R14, R34.reuse, R14 ;  /* 0x0000000e220e7220 */ /* 0x040fe40000400000 */
[----:B------:R-:W-:Y:S02]  /*14b0*/  FMUL R15, R34, R15 ;  /* 0x0000000f220f7220 */ /* 0x000fe40000400000 */
[C---:B--2---:R-:W-:Y:S01]  /*14c0*/  FMUL R24, R35.reuse, R20 ;  /* 0x0000001423187220 */ /* 0x044fe20000400000 */
[----:B------:R-:W2:Y:S01]  /*14d0*/  MUFU.EX2 R41, R41 ;  /* 0x0000002900297308 */ /* 0x000ea20000000800 */
[C---:B------:R-:W-:Y:S02]  /*14e0*/  FMUL R25, R35.reuse, R21 ;  /* 0x0000001523197220 */ /* 0x040fe40000400000 */
[----:B------:R-:W3:Y:S01]  /*14f0*/  LDSM.16.M88.4 R20, [R6+0x1200] ;  /* 0x001200000614783b */ /* 0x000ee20000000200 */
[----:B------:R-:W-:-:S02]  /*1500*/  FMUL R12, R35, R12 ;  /* 0x0000000c230c7220 */ /* 0x000fc40000400000 */
[----:B------:R-:W-:Y:S02]  /*1510*/  FMUL R13, R35, R13 ;  /* 0x0000000d230d7220 */ /* 0x000fe40000400000 */
[----:B-1----:R-:W-:Y:S01]  /*1520*/  FADD R48, R18, R48 ;  /* 0x0000003012307221 */ /* 0x002fe20000000000 */
[----:B--2---:R-:W-:-:S03]  /*1530*/  F2FP.BF16.PACK_AB R18, R41, R18 ;  /* 0x000000122912723e */ /* 0x004fc600000010ff */
[----:B------:R-:W-:-:S04]  /*1540*/  FADD R41, R41, R48 ;  /* 0x0000003029297221 */ /* 0x000fc80000000000 */
[----:B0-----:R-:W-:Y:S07]  /*1550*/  HMMA.16816.F32.BF16 R12, R16, R8, R12 ;  /* 0x00000008100c723c */ /* 0x001fee000004180c */
[----:B------:R-:W-:-:S06]  /*1560*/  FMUL R9, R42, 1.4426950216293334961 ;  /* 0x3fb8aa3b2a097820 */ /* 0x000fcc0000400000 */
[----:B------:R-:W-:Y:S01]  /*1570*/  MUFU.EX2 R9, R9 ;  /* 0x0000000900097308 */ /* 0x000fe20000000800 */
[----:B---3--:R-:W-:Y:S07]  /*1580*/  HMMA.16816.F32.BF16 R16, R16, R20, R24 ;  /* 0x000000141010723c */ /* 0x008fee0000041818 */
[----:B------:R-:W-:Y:S02]  /*1590*/  FMUL R20, R28, 1.4426950216293334961 ;  /* 0x3fb8aa3b1c147820 */ /* 0x000fe40000400000 */
[----:B------:R-:W-:-:S02]  /*15a0*/  FMUL R25, R29, 1.4426950216293334961 ;  /* 0x3fb8aa3b1d197820 */ /* 0x000fc40000400000 */
[----:B------:R-:W-:Y:S02]  /*15b0*/  FMUL R27, R30, 1.4426950216293334961 ;  /* 0x3fb8aa3b1e1b7820 */ /* 0x000fe40000400000 */
[----:B------:R-:W0:Y:S01]  /*15c0*/  MUFU.EX2 R20, R20 ;  /* 0x0000001400147308 */ /* 0x000e220000000800 */
[----:B------:R-:W-:Y:S02]  /*15d0*/  FMUL R24, R40, 1.4426950216293334961 ;  /* 0x3fb8aa3b28187820 */ /* 0x000fe40000400000 */
[----:B------:R-:W-:Y:S02]  /*15e0*/  FMUL R26, R44, 1.4426950216293334961 ;  /* 0x3fb8aa3b2c1a7820 */ /* 0x000fe40000400000 */
[----:B------:R-:W-:Y:S02]  /*15f0*/  FMUL R28, R31, 1.4426950216293334961 ;  /* 0x3fb8aa3b1f1c7820 */ /* 0x000fe40000400000 */
[----:B------:R-:W-:Y:S01]  /*1600*/  FMUL R21, R45, 1.4426950216293334961 ;  /* 0x3fb8aa3b2d157820 */ /* 0x000fe20000400000 */
[----:B------:R-:W1:Y:S08]  /*1610*/  MUFU.EX2 R25, R25 ;  /* 0x0000001900197308 */ /* 0x000e700000000800 */
[----:B------:R-:W2:Y:S01]  /*1620*/  MUFU.EX2 R27, R27 ;  /* 0x0000001b001b7308 */ /* 0x000ea20000000800 */
[----:B0-----:R-:W-:Y:S01]  /*1630*/  FADD R8, R20, R43 ;  /* 0x0000002b14087221 */ /* 0x001fe20000000000 */
[----:B------:R-:W-:-:S06]  /*1640*/  MOV R43, R33 ;  /* 0x00000021002b7202 */ /* 0x000fcc0000000f00 */
[----:B------:R-:W0:Y:S01]  /*1650*/  MUFU.EX2 R24, R24 ;  /* 0x0000001800187308 */ /* 0x000e220000000800 */
[C---:B-1----:R-:W-:Y:S01]  /*1660*/  FADD R8, R25.reuse, R8 ;  /* 0x0000000819087221 */ /* 0x042fe20000000000 */
[----:B------:R-:W-:-:S06]  /*1670*/  F2FP.BF16.PACK_AB R25, R25, R20 ;  /* 0x000000141919723e */ /* 0x000fcc00000010ff */
[----:B------:R-:W1:Y:S01]  /*1680*/  MUFU.EX2 R26, R26 ;  /* 0x0000001a001a7308 */ /* 0x000e620000000800 */
[----:B--2---:R-:W-:-:S07]  /*1690*/  FADD R29, R27, R8 ;  /* 0x000000081b1d7221 */ /* 0x004fce0000000000 */
[----:B------:R-:W2:Y:S01]  /*16a0*/  MUFU.EX2 R28, R28 ;  /* 0x0000001c001c7308 */ /* 0x000ea20000000800 */
[----:B0-----:R-:W-:Y:S01]  /*16b0*/  FADD R8, R24, R41 ;  /* 0x0000002918087221 */ /* 0x001fe20000000000 */
[C---:B------:R-:W-:Y:S01]  /*16c0*/  F2FP.BF16.PACK_AB R24, R9.reuse, R24 ;  /* 0x000000180918723e */ /* 0x040fe200000010ff */
[----:B------:R-:W-:Y:S02]  /*16d0*/  IMAD.MOV.U32 R41, RZ, RZ, R32 ;  /* 0x000000ffff297224 */ /* 0x000fe400078e0020 */
[----:B------:R-:W-:-:S03]  /*16e0*/  FADD R31, R9, R8 ;  /* 0x00000008091f7221 */ /* 0x000fc60000000000 */
[----:B------:R-:W0:Y:S01]  /*16f0*/  MUFU.EX2 R21, R21 ;  /* 0x0000001500157308 */ /* 0x000e220000000800 */
[----:B-1----:R-:W-:Y:S02]  /*1700*/  FADD R30, R26, R31 ;  /* 0x0000001f1a1e7221 */ /* 0x002fe40000000000 */
[C---:B--2---:R-:W-:Y:S01]  /*1710*/  FADD R29, R28.reuse, R29 ;  /* 0x0000001d1c1d7221 */ /* 0x044fe20000000000 */
[----:B------:R-:W-:-:S04]  /*1720*/  F2FP.BF16.PACK_AB R27, R28, R27 ;  /* 0x0000001b1c1b723e */ /* 0x000fc800000010ff */
[----:B------:R-:W1:Y:S01]  /*1730*/  SHFL.BFLY PT, R40, R29, 0x2, 0x1f ;  /* 0x0c401f001d287f89 */ /* 0x000e6200000e0000 */
[C---:B0-----:R-:W-:Y:S01]  /*1740*/  FADD R30, R21.reuse, R30 ;  /* 0x0000001e151e7221 */ /* 0x041fe20000000000 */
[----:B------:R-:W-:-:S04]  /*1750*/  F2FP.BF16.PACK_AB R26, R21, R26 ;  /* 0x0000001a151a723e */ /* 0x000fc800000010ff */
[----:B------:R-:W0:Y:S03]  /*1760*/  SHFL.BFLY PT, R31, R30, 0x2, 0x1f ;  /* 0x0c401f001e1f7f89 */ /* 0x000e2600000e0000 */
[C---:B------:R-:W-:Y:S08]  /*1770*/  HMMA.16816.F32.BF16 R12, R24.reuse, R10, R12 ;  /* 0x0000000a180c723c */ /* 0x040ff0000004180c */
[----:B------:R-:W-:Y:S01]  /*1780*/  HMMA.16816.F32.BF16 R20, R24, R22, R16 ;  /* 0x000000161814723c */ /* 0x000fe20000041810 */
[----:B-1----:R-:W-:-:S06]  /*1790*/  FADD R8, R29, R40 ;  /* 0x000000281d087221 */ /* 0x002fcc0000000000 */
[----:B------:R-:W-:Y:S02]  /*17a0*/  IMAD.U32 R17, RZ, RZ, UR5 ;  /* 0x00000005ff117e24 */ /* 0x000fe4000f8e00ff */
[----:B------:R-:W-:Y:S01]  /*17b0*/  IMAD.MOV.U32 R16, RZ, RZ, 0x20 ;  /* 0x00000020ff107424 */ /* 0x000fe200078e00ff */
[----:B------:R-:W1:Y:S02]  /*17c0*/  SHFL.BFLY PT, R11, R8, 0x1, 0x1f ;  /* 0x0c201f00080b7f89 */ /* 0x000e6400000e0000 */
[----:B------:R-:W-:Y:S01]  /*17d0*/  ISETP.GE.U32.AND.EX P0, PT, R17, RZ, PT, P0 ;  /* 0x000000ff1100720c */ /* 0x000fe20003f06100 */
[----:B0-----:R-:W-:Y:S02]  /*17e0*/  FADD R9, R30, R31 ;  /* 0x0000001f1e097221 */ /* 0x001fe40000000000 */
[C---:B------:R-:W-:Y:S02]  /*17f0*/  IMAD R0, R16.reuse, c[0x0][0x1b4], R0 ;  /* 0x00006d0010007a24 */ /* 0x040fe400078e0200 */
[----:B------:R-:W-:Y:S01]  /*1800*/  IMAD R5, R16, c[0x0][0x1a4], R5 ;  /* 0x0000690010057a24 */ /* 0x000fe200078e0205 */
[----:B------:R-:W0:Y:S01]  /*1810*/  SHFL.BFLY PT, R10, R9, 0x1, 0x1f ;  /* 0x0c201f00090a7f89 */ /* 0x000e2200000e0000 */
[----:B-1----:R-:W-:-:S04]  /*1820*/  FADD R11, R8, R11 ;  /* 0x0000000b080b7221 */ /* 0x002fc80000000000 */
[----:B------:R-:W-:Y:S02]  /*1830*/  FFMA R2, R34, R2, R11 ;  /* 0x0000000222027223 */ /* 0x000fe4000000000b */
[----:B0-----:R-:W-:-:S04]  /*1840*/  FADD R10, R9, R10 ;  /* 0x0000000a090a7221 */ /* 0x001fc80000000000 */
[----:B------:R-:W-:Y:S01]  /*1850*/  FFMA R7, R35, R7, R10 ;  /* 0x0000000723077223 */ /* 0x000fe2000000000a */
[----:B------:R-:W-:Y:S05]  /*1860*/  @!P0 BRA `(.L_x_1) ;  /* 0xfffff16000008947 */ /* 0x000fea000383ffff */
.L_x_0:
[----:B------:R-:W0:Y:S01]  /*1870*/  S2R R34, SR_CTAID.Y ;  /* 0x0000000000227919 */ /* 0x000e220000002600 */
[----:B------:R-:W-:Y:S01]  /*1880*/  IMAD.MOV.U32 R29, RZ, RZ, R7 ;  /* 0x000000ffff1d7224 */ /* 0x000fe200078e0007 */
[----:B--2---:R-:W-:Y:S01]  /*1890*/  LOP3.LUT R0, R61, 0x180, RZ, 0xc0, !PT ;  /* 0x000001803d007812 */ /* 0x004fe200078ec0ff */
[----:B------:R-:W-:Y:S01]  /*18a0*/  IMAD.MOV.U32 R27, RZ, RZ, R2 ;  /* 0x000000ffff1b7224 */ /* 0x000fe200078e0002 */
[----:B------:R-:W-:Y:S01]  /*18b0*/  LOP3.LUT R3, R56, 0x1f, RZ, 0xc0, !PT ;  /* 0x0000001f38037812 */ /* 0x000fe200078ec0ff */
[C---:B------:R-:W-:Y:S01]  /*18c0*/  FMUL R2, R29.reuse, 8388608 ;  /* 0x4b0000001d027820 */ /* 0x040fe20000400000 */
[----:B------:R-:W-:Y:S01]  /*18d0*/  SHF.R.S32.HI R8, RZ, 0x5, R56 ;  /* 0x00000005ff087819 */ /* 0x000fe20000011438 */
[----:B------:R-:W-:Y:S01]  /*18e0*/  IMAD R6, R54, c[0x0][0x1c4], RZ ;  /* 0x0000710036067a24 */ /* 0x000fe200078e02ff */
[----:B------:R-:W-:Y:S01]  /*18f0*/  FSETP.GEU.AND P4, PT, R29, 1.175494350822287508e-38, PT ;  /* 0x008000001d00780b */ /* 0x000fe20003f8e000 */
[----:B------:R-:W-:Y:S01]  /*1900*/  IMAD R3, R3, 0x4, R0 ;  /* 0x0000000403037824 */ /* 0x000fe200078e0200 */
[----:B------:R-:W-:Y:S01]  /*1910*/  SGXT R8, R8, 0x1 ;  /* 0x000000010808781a */ /* 0x000fe20000000200 */
[----:B------:R-:W-:Y:S01]  /*1920*/  IMAD.SHL.U32 R10, R6, 0x2, RZ ;  /* 0x00000002060a7824 */ /* 0x000fe200078e00ff */
[----:B------:R-:W-:Y:S01]  /*1930*/  FSEL R2, R2, R29, !P4 ;  /* 0x0000001d02027208 */ /* 0x000fe20006000000 */
[----:B------:R-:W-:Y:S01]  /*1940*/  FMUL R0, R27, 8388608 ;  /* 0x4b0000001b007820 */ /* 0x000fe20000400000 */
[----:B------:R-:W-:Y:S01]  /*1950*/  LOP3.LUT R8, R3, 0x808, R8, 0x78, !PT ;  /* 0x0000080803087812 */ /* 0x000fe200078e7808 */
[----:B------:R-:W-:Y:S01]  /*1960*/  IMAD.HI R6, R6, 0x2, RZ ;  /* 0x0000000206067827 */ /* 0x000fe200078e02ff */
[----:B------:R-:W-:Y:S01]  /*1970*/  IADD3 R3, R2, -0x3f3504f3, RZ ;  /* 0xc0cafb0d02037810 */ /* 0x000fe20007ffe0ff */
[----:B------:R-:W-:Y:S01]  /*1980*/  BAR.SYNC.DEFER_BLOCKING 0x0 ;  /* 0x0000000000007b1d */ /* 0x000fe20000010000 */
[----:B------:R-:W-:Y:S01]  /*1990*/  LOP3.LUT R11, R56, 0x18, RZ, 0xc0, !PT ;  /* 0x00000018380b7812 */ /* 0x000fe200078ec0ff */
[----:B------:R-:W-:Y:S01]  /*19a0*/  IMAD R60, R60, c[0x0][0x1c8], RZ ;  /* 0x000072003c3c7a24 */ /* 0x000fe200078e02ff */
[----:B------:R-:W-:Y:S01]  /*19b0*/  FSETP.GEU.AND P3, PT, R27, 1.175494350822287508e-38, PT ;  /* 0x008000001b00780b */ /* 0x000fe20003f6e000 */
[----:B------:R-:W-:Y:S01]  /*19c0*/  IMAD.MOV.U32 R37, RZ, RZ, c[0x0][0x1c8] ;  /* 0x00007200ff257624 */ /* 0x000fe200078e00ff */
[----:B------:R-:W-:Y:S01]  /*19d0*/  LOP3.LUT R17, R3, 0xff800000, RZ, 0xc0, !PT ;  /* 0xff80000003117812 */ /* 0x000fe200078ec0ff */
[----:B------:R-:W-:Y:S01]  /*19e0*/  IMAD R7, R11, 0x8, R58 ;  /* 0x000000080b077824 */ /* 0x000fe200078e023a */
[----:B------:R-:W-:Y:S01]  /*19f0*/  LOP3.LUT R9, R56, 0xe0, RZ, 0xc0, !PT ;  /* 0x000000e038097812 */ /* 0x000fe200078ec0ff */
[----:B0-----:R-:W-:Y:S01]  /*1a00*/  IMAD R4, R34, c[0x0][0x1c0], RZ ;  /* 0x0000700022047a24 */ /* 0x001fe200078e02ff */
[----:B------:R-:W-:-:S02]  /*1a10*/  FSEL R0, R0, R27, !P3 ;  /* 0x0000001b00007208 */ /* 0x000fc40005800000 */
[----:B------:R-:W-:Y:S01]  /*1a20*/  FSETP.GT.AND P2, PT, |R29|, 8.50705917302346158658e+37, PT ;  /* 0x7e8000001d00780b */ /* 0x000fe20003f44200 */
[----:B------:R-:W-:Y:S01]  /*1a30*/  IMAD R16, R7, 0x4, R9 ;  /* 0x0000000407107824 */ /* 0x000fe200078e0209 */
[----:B------:R-:W-:Y:S01]  /*1a40*/  SHF.L.U32 R5, R4, 0x1, RZ ;  /* 0x0000000104057819 */ /* 0x000fe200000006ff */
[----:B------:R0:W1:Y:S01]  /*1a50*/  I2F R7, R17 ;  /* 0x0000001100077306 */ /* 0x0000620000201400 */
[----:B------:R-:W-:Y:S02]  /*1a60*/  IADD3 R9, R0, -0x3f3504f3, RZ ;  /* 0xc0cafb0d00097810 */ /* 0x000fe40007ffe0ff */
[----:B------:R-:W-:Y:S01]  /*1a70*/  IADD3 R3, P5, P6, R10, c[0x0][0x178], R5 ;  /* 0x00005e000a037a10 */ /* 0x000fe20007ebe005 */
[----:B------:R-:W-:Y:S01]  /*1a80*/  IMAD.HI R5, R4, 0x2, RZ ;  /* 0x0000000204057827 */ /* 0x000fe200078e02ff */
[----:B------:R-:W-:Y:S02]  /*1a90*/  SHF.L.U32 R10, R56, 0x2, RZ ;  /* 0x00000002380a7819 */ /* 0x000fe400000006ff */
[----:B------:R-:W-:-:S02]  /*1aa0*/  FSETP.GEU.AND P1, PT, |R29|, 1.175494350822287508e-38, PT ;  /* 0x008000001d00780b */ /* 0x000fc40003f2e200 */
[----:B------:R-:W-:Y:S01]  /*1ab0*/  IADD3.X R5, R6, c[0x0][0x17c], R5, P5, P6 ;  /* 0x00005f0006057a10 */ /* 0x000fe20002fec405 */
[----:B------:R-:W-:Y:S01]  /*1ac0*/  @P2 FMUL R29, R29, 0.25 ;  /* 0x3e8000001d1d2820 */ /* 0x000fe20000400000 */
[----:B------:R-:W-:Y:S01]  /*1ad0*/  FSEL R6, RZ, -23, P4 ;  /* 0xc1b80000ff067808 */ /* 0x000fe20002000000 */
[----:B0-----:R-:W-:Y:S01]  /*1ae0*/  IMAD.IADD R17, R2, 0x1, -R17 ;  /* 0x0000000102117824 */ /* 0x001fe200078e0a11 */
[----:B------:R-:W-:Y:S01]  /*1af0*/  FSETP.GT.AND P4, PT, |R27|, 8.50705917302346158658e+37, PT ;  /* 0x7e8000001b00780b */ /* 0x000fe20003f84200 */
[----:B------:R-:W-:Y:S01]  /*1b00*/  @P2 FMUL R13, R13, 0.25 ;  /* 0x3e8000000d0d2820 */ /* 0x000fe20000400000 */
[----:B------:R-:W-:Y:S01]  /*1b10*/  LOP3.LUT R25, R10, 0x1c0, RZ, 0xc0, !PT ;  /* 0x000001c00a197812 */ /* 0x000fe200078ec0ff */
[----:B------:R-:W-:Y:S01]  /*1b20*/  FADD R17, R17, -1 ;  /* 0xbf80000011117421 */ /* 0x000fe20000000000 */
[----:B------:R-:W-:Y:S01]  /*1b30*/  LOP3.LUT R9, R9, 0xff800000, RZ, 0xc0, !PT ;  /* 0xff80000009097812 */ /* 0x000fe200078ec0ff */
[----:B-1----:R-:W-:Y:S01]  /*1b40*/  FFMA.FTZ R6, R7, 1.1920928955078125e-07, R6 ;  /* 0x3400000007067823 */ /* 0x002fe20000010006 */
[----:B------:R-:W-:Y:S01]  /*1b50*/  FSEL R10, RZ, -23, P3 ;  /* 0xc1b80000ff0a7808 */ /* 0x000fe20001800000 */
[----:B------:R-:W-:Y:S01]  /*1b60*/  IMAD R25, R58, 0x8, R25 ;  /* 0x000000083a197824 */ /* 0x000fe200078e0219 */
[----:B------:R-:W-:Y:S01]  /*1b70*/  FSETP.GEU.AND P3, PT, |R27|, 1.175494350822287508e-38, PT ;  /* 0x008000001b00780b */ /* 0x000fe20003f6e200 */
[----:B------:R-:W0:Y:S01]  /*1b80*/  I2F R19, R9 ;  /* 0x0000000900137306 */ /* 0x000e220000201400 */
[----:B------:R-:W-:Y:S01]  /*1b90*/  LOP3.LUT P0, RZ, R56, 0x80, RZ, 0xc0, !PT ;  /* 0x0000008038ff7812 */ /* 0x000fe2000780c0ff */
[----:B------:R-:W-:Y:S01]  /*1ba0*/  @!P1 FMUL R29, R29, 16777216 ;  /* 0x4b8000001d1d9820 */ /* 0x000fe20000400000 */
[----:B------:R-:W-:Y:S01]  /*1bb0*/  SHF.R.U32.HI R56, RZ, 0x1, R56 ;  /* 0x00000001ff387819 */ /* 0x000fe20000011638 */
[----:B------:R-:W-:Y:S01]  /*1bc0*/  @P4 FMUL R27, R27, 0.25 ;  /* 0x3e8000001b1b4820 */ /* 0x000fe20000400000 */
[----:B------:R-:W-:Y:S01]  /*1bd0*/  SHF.R.U32.HI R11, RZ, 0x1, R11 ;  /* 0x00000001ff0b7819 */ /* 0x000fe2000001160b */
[----:B------:R-:W-:Y:S01]  /*1be0*/  @P2 FMUL R21, R21, 0.25 ;  /* 0x3e80000015152820 */ /* 0x000fe20000400000 */
[----:B------:R-:W-:Y:S01]  /*1bf0*/  LOP3.LUT R4, R56, 0x4, RZ, 0xc0, !PT ;  /* 0x0000000438047812 */ /* 0x000fe200078ec0ff */
[----:B------:R-:W1:Y:S01]  /*1c00*/  MUFU.RCP R18, R29 ;  /* 0x0000001d00127308 */ /* 0x000e620000001000 */
[----:B------:R-:W-:Y:S01]  /*1c10*/  @P2 FMUL R20, R20, 0.25 ;  /* 0x3e80000014142820 */ /* 0x000fe20000400000 */
[----:B------:R-:W-:Y:S01]  /*1c20*/  LOP3.LUT R61, R61, 0x1f8, RZ, 0xc0, !PT ;  /* 0x000001f83d3d7812 */ /* 0x000fe200078ec0ff */
[----:B------:R-:W-:-:S02]  /*1c30*/  IMAD.U32 R11, R16, 0x4, R11 ;  /* 0x00000004100b7824 */ /* 0x000fc400078e000b */
[----:B------:R-:W-:Y:S02]  /*1c40*/  @!P3 FMUL R27, R27, 16777216 ;  /* 0x4b8000001b1bb820 */ /* 0x000fe40000400000 */
[----:B------:R-:W-:Y:S01]  /*1c50*/  IMAD.IADD R4, R4, 0x1, R25 ;  /* 0x0000000104047824 */ /* 0x000fe200078e0219 */
[----:B------:R-:W-:Y:S01]  /*1c60*/  MOV R25, 0x3dc6b27f ;  /* 0x3dc6b27f00197802 */ /* 0x000fe20000000f00 */
[----:B------:R-:W2:Y:S01]  /*1c70*/  MUFU.RCP R16, R27 ;  /* 0x0000001b00107308 */ /* 0x000ea20000001000 */
[----:B0-----:R-:W-:Y:S02]  /*1c80*/  FFMA.FTZ R7, R19, 1.1920928955078125e-07, R10 ;  /* 0x3400000013077823 */ /* 0x001fe4000001000a */
[----:B------:R-:W-:Y:S01]  /*1c90*/  @P2 FMUL R12, R12, 0.25 ;  /* 0x3e8000000c0c2820 */ /* 0x000fe20000400000 */
[----:B------:R-:W-:Y:S01]  /*1ca0*/  ISETP.GE.U32.AND P2, PT, R2, 0x7f800000, PT ;  /* 0x7f8000000200780c */ /* 0x000fe20003f46070 */
[----:B------:R-:W-:Y:S02]  /*1cb0*/  FFMA.FTZ R10, R17, R25, -0.16845393180847167969 ;  /* 0xbe2c7f30110a7423 */ /* 0x000fe40000010019 */
[----:B------:R-:W-:-:S02]  /*1cc0*/  @P4 FMUL R23, R23, 0.25 ;  /* 0x3e80000017174820 */ /* 0x000fc40000400000 */
[----:B------:R-:W-:Y:S02]  /*1cd0*/  FFMA.FTZ R10, R17, R10, 0.1716887056827545166 ;  /* 0x3e2fcf2a110a7423 */ /* 0x000fe4000001000a */
[----:B------:R-:W-:Y:S02]  /*1ce0*/  @P4 FMUL R22, R22, 0.25 ;  /* 0x3e80000016164820 */ /* 0x000fe40000400000 */
[----:B------:R-:W-:Y:S02]  /*1cf0*/  @P4 FMUL R14, R14, 0.25 ;  /* 0x3e8000000e0e4820 */ /* 0x000fe40000400000 */
[----:B------:R-:W-:Y:S02]  /*1d00*/  @P4 FMUL R15, R15, 0.25 ;  /* 0x3e8000000f0f4820 */ /* 0x000fe40000400000 */
[----:B------:R-:W-:Y:S02]  /*1d10*/  @!P1 FMUL R13, R13, 16777216 ;  /* 0x4b8000000d0d9820 */ /* 0x000fe40000400000 */
[----:B------:R-:W-:-:S02]  /*1d20*/  FFMA.FTZ R10, R17, R10, -0.17900948226451873779 ;  /* 0xbe374e43110a7423 */ /* 0x000fc4000001000a */
[----:B------:R-:W-:Y:S02]  /*1d30*/  @!P1 FMUL R21, R21, 16777216 ;  /* 0x4b80000015159820 */ /* 0x000fe40000400000 */
[----:B------:R-:W-:Y:S02]  /*1d40*/  @!P1 FMUL R20, R20, 16777216 ;  /* 0x4b80000014149820 */ /* 0x000fe40000400000 */
[----:B------:R-:W-:Y:S01]  /*1d50*/  @!P1 FMUL R12, R12, 16777216 ;  /* 0x4b8000000c0c9820 */ /* 0x000fe20000400000 */
[----:B------:R-:W-:Y:S01]  /*1d60*/  ISETP.GE.U32.AND P1, PT, R0, 0x7f800000, PT ;  /* 0x7f8000000000780c */ /* 0x000fe20003f26070 */
[----:B------:R-:W-:Y:S02]  /*1d70*/  @!P3 FMUL R23, R23, 16777216 ;  /* 0x4b8000001717b820 */ /* 0x000fe40000400000 */
[----:B------:R-:W-:Y:S02]  /*1d80*/  @!P3 FMUL R22, R22, 16777216 ;  /* 0x4b8000001616b820 */ /* 0x000fe40000400000 */
[----:B------:R-:W-:-:S02]  /*1d90*/  @!P3 FMUL R14, R14, 16777216 ;  /* 0x4b8000000e0eb820 */ /* 0x000fc40000400000 */
[----:B------:R-:W-:Y:S02]  /*1da0*/  @!P3 FMUL R15, R15, 16777216 ;  /* 0x4b8000000f0fb820 */ /* 0x000fe40000400000 */
[C---:B-1----:R-:W-:Y:S02]  /*1db0*/  FMUL R24, R18.reuse, R13 ;  /* 0x0000000d12187220 */ /* 0x042fe40000400000 */
[----:B------:R-:W-:Y:S02]  /*1dc0*/  FFMA.FTZ R10, R17, R10, 0.20512372255325317383 ;  /* 0x3e520bf4110a7423 */ /* 0x000fe4000001000a */
[C---:B------:R-:W-:Y:S02]  /*1dd0*/  FMUL R21, R18.reuse, R21 ;  /* 0x0000001512157220 */ /* 0x040fe40000400000 */
[C---:B------:R-:W-:Y:S02]  /*1de0*/  FMUL R20, R18.reuse, R20 ;  /* 0x0000001412147220 */ /* 0x040fe40000400000 */
[----:B------:R-:W-:Y:S01]  /*1df0*/  FMUL R19, R18, R12 ;  /* 0x0000000c12137220 */ /* 0x000fe20000400000 */
[----:B------:R-:W-:Y:S01]  /*1e00*/  F2FP.BF16.PACK_AB R21, R21, R24 ;  /* 0x000000181515723e */ /* 0x000fe200000010ff */
[----:B--2---:R-:W-:Y:S01]  /*1e10*/  FMUL R23, R16, R23 ;  /* 0x0000001710177220 */ /* 0x004fe20000400000 */
[----:B------:R-:W-:Y:S01]  /*1e20*/  LOP3.LUT R12, R8, 0x4, RZ, 0x3c, !PT ;  /* 0x00000004080c7812 */ /* 0x000fe200078e3cff */
[----:B------:R-:W-:Y:S01]  /*1e30*/  FMUL R22, R16, R22 ;  /* 0x0000001610167220 */ /* 0x000fe20000400000 */
[----:B------:R-:W-:Y:S01]  /*1e40*/  F2FP.BF16.PACK_AB R19, R20, R19 ;  /* 0x000000131413723e */ /* 0x000fe200000010ff */
[C---:B------:R-:W-:Y:S01]  /*1e50*/  FMUL R13, R16.reuse, R14 ;  /* 0x0000000e100d7220 */ /* 0x040fe20000400000 */
[----:B------:R0:W-:Y:S01]  /*1e60*/  STS [R8+0x200], R21 ;  /* 0x0002001508007388 */ /* 0x0001e20000000800 */
[----:B------:R-:W-:Y:S01]  /*1e70*/  FMUL R16, R16, R15 ;  /* 0x0000000f10107220 */ /* 0x000fe20000400000 */
[----:B------:R-:W-:Y:S01]  /*1e80*/  LEA R14, R37, R60, 0x1 ;  /* 0x0000003c250e7211 */ /* 0x000fe200078e08ff */
[----:B------:R-:W-:Y:S01]  /*1e90*/  FFMA.FTZ R10, R17, R10, -0.24046532809734344482 ;  /* 0xbe763c8b110a7423 */ /* 0x000fe2000001000a */
[----:B------:R-:W-:Y:S01]  /*1ea0*/  F2FP.BF16.PACK_AB R13, R22, R13 ;  /* 0x0000000d160d723e */ /* 0x000fe200000010ff */
[----:B------:R1:W-:Y:S01]  /*1eb0*/  STS [R8], R19 ;  /* 0x0000001308007388 */ /* 0x0003e20000000800 */
[----:B------:R-:W-:Y:S01]  /*1ec0*/  F2FP.BF16.PACK_AB R23, R23, R16 ;  /* 0x000000101717723e */ /* 0x000fe200000010ff */
[----:B------:R-:W-:-:S02]  /*1ed0*/  FFMA.FTZ R10, R17, R10, 0.28857114911079406738 ;  /* 0x3e93bf99110a7423 */ /* 0x000fc4000001000a */
[----:B------:R-:W-:Y:S01]  /*1ee0*/  STS [R12+0x400], R13 ;  /* 0x0004000d0c007388 */ /* 0x000fe20000000800 */
[----:B------:R-:W-:Y:S01]  /*1ef0*/  IMAD.IADD R24, R0, 0x1, -R9 ;  /* 0x0000000100187824 */ /* 0x000fe200078e0a09 */
[----:B0-----:R-:W-:Y:S01]  /*1f00*/  LOP3.LUT R21, R11, 0xc, RZ, 0x3c, !PT ;  /* 0x0000000c0b157812 */ /* 0x001fe200078e3cff */
[----:B------:R-:W-:Y:S01]  /*1f10*/  FFMA.FTZ R10, R17, R10, -0.36067417263984680176 ;  /* 0xbeb8aa49110a7423 */ /* 0x000fe2000001000a */
[----:B------:R0:W-:Y:S01]  /*1f20*/  STS [R12+0x600], R23 ;  /* 0x000600170c007388 */ /* 0x0001e20000000800 */
[----:B------:R-:W-:Y:S01]  /*1f30*/  FADD R24, R24, -1 ;  /* 0xbf80000018187421 */ /* 0x000fe20000000000 */
[----:B-1----:R-:W-:Y:S01]  /*1f40*/  LOP3.LUT R19, R11, 0x8, RZ, 0x3c, !PT ;  /* 0x000000080b137812 */ /* 0x002fe200078e3cff */
[C---:B------:R-:W-:Y:S01]  /*1f50*/  FFMA.FTZ R10, R17.reuse, R10, 0.48089820146560668945 ;  /* 0x3ef6384a110a7423 */ /* 0x040fe2000001000a */
[----:B------:R-:W-:Y:S01]  /*1f60*/  BAR.SYNC.DEFER_BLOCKING 0x0 ;  /* 0x0000000000007b1d */ /* 0x000fe20000010000 */
[----:B------:R-:W-:Y:S01]  /*1f70*/  FFMA.FTZ R9, R24, R25, -0.16845393180847167969 ;  /* 0xbe2c7f3018097423 */ /* 0x000fe20000010019 */
[----:B------:R-:W-:Y:S01]  /*1f80*/  LEA R8, P3, R60, R3, 0x1 ;  /* 0x000000033c087211 */ /* 0x000fe200078608ff */
[----:B------:R-:W-:-:S02]  /*1f90*/  FFMA.FTZ R10, R17, R10, -0.72134751081466674805 ;  /* 0xbf38aa3b110a7423 */ /* 0x000fc4000001000a */
[C---:B------:R-:W-:Y:S02]  /*1fa0*/  FFMA.FTZ R9, R24.reuse, R9, 0.1716887056827545166 ;  /* 0x3e2fcf2a18097423 */ /* 0x040fe40000010009 */
[C---:B------:R-:W-:Y:S02]  /*1fb0*/  FMUL R10, R17.reuse, R10 ;  /* 0x0000000a110a7220 */ /* 0x040fe40000400000 */
[C---:B------:R-:W-:Y:S02]  /*1fc0*/  FFMA.FTZ R9, R24.reuse, R9, -0.17900948226451873779 ;  /* 0xbe374e4318097423 */ /* 0x040fe40000010009 */
[----:B------:R-:W-:Y:S02]  /*1fd0*/  FMUL R10, R17, R10 ;  /* 0x0000000a110a7220 */ /* 0x000fe40000400000 */
[----:B------:R-:W-:Y:S02]  /*1fe0*/  IMAD R16, R37, 0x2, R14 ;  /* 0x0000000225107824 */ /* 0x000fe400078e020e */
[----:B------:R-:W-:Y:S01]  /*1ff0*/  FFMA.FTZ R25, R17, 1.4426950216293334961, R10 ;  /* 0x3fb8aa3b11197823 */ /* 0x000fe2000001000a */
[----:B------:R-:W-:Y:S01]  /*2000*/  LOP3.LUT R17, R11, 0x4, RZ, 0x3c, !PT ;  /* 0x000000040b117812 */ /* 0x000fe200078e3cff */
[----:B------:R-:W-:Y:S01]  /*2010*/  FFMA.FTZ R9, R24, R9, 0.20512372255325317383 ;  /* 0x3e520bf418097423 */ /* 0x000fe20000010009 */
[-C--:B------:R-:W-:Y:S01]  /*2020*/  LEA R10, P4, R14, R3.reuse, 0x1 ;  /* 0x000000030e0a7211 */ /* 0x080fe200078808ff */
[----:B------:R-:W-:Y:S01]  /*2030*/  IMAD R18, R37, 0x2, R16 ;  /* 0x0000000225127824 */ /* 0x000fe200078e0210 */
[----:B0-----:R-:W-:Y:S01]  /*2040*/  LEA R12, P5, R16, R3, 0x1 ;  /* 0x00000003100c7211 */ /* 0x001fe200078a08ff */
[----:B------:R-:W-:-:S02]  /*2050*/  FFMA.FTZ R9, R24, R9, -0.24046532809734344482 ;  /* 0xbe763c8b18097423 */ /* 0x000fc40000010009 */
[C---:B------:R-:W-:Y:S01]  /*2060*/  IMAD R20, R37.reuse, 0x2, R18 ;  /* 0x0000000225147824 */ /* 0x040fe200078e0212 */
[----:B------:R0:W1:Y:S01]  /*2070*/  LDS R27, [R11] ;  /* 0x000000000b1b7984 */ /* 0x0000620000000800 */
[----:B------:R-:W-:Y:S01]  /*2080*/  FFMA.FTZ R13, R24, R9, 0.28857114911079406738 ;  /* 0x3e93bf99180d7423 */ /* 0x000fe20000010009 */
[----:B------:R-:W-:Y:S01]  /*2090*/  LEA.HI.X.SX32 R9, R60, R5, 0x1, P3 ;  /* 0x000000053c097211 */ /* 0x000fe200018f0eff */
[----:B------:R-:W-:Y:S01]  /*20a0*/  FADD R6, R6, R25 ;  /* 0x0000001906067221 */ /* 0x000fe20000000000 */
[----:B------:R-:W2:Y:S01]  /*20b0*/  LDS R29, [R17] ;  /* 0x00000000111d7984 */ /* 0x000ea20000000800 */
[C---:B------:R-:W-:Y:S01]  /*20c0*/  FFMA.FTZ R15, R24.reuse, R13, -0.36067417263984680176 ;  /* 0xbeb8aa49180f7423 */ /* 0x040fe2000001000d */
[C---:B------:R-:W-:Y:S02]  /*20d0*/  LEA R26, R37.reuse, R20, 0x1 ;  /* 0x00000014251a7211 */ /* 0x040fe400078e08ff */
[----:B------:R3:W4:Y:S01]  /*20e0*/  LDS R31, [R19] ;  /* 0x00000000131f7984 */ /* 0x0007220000000800 */
[----:B------:R-:W-:Y:S01]  /*20f0*/  FFMA.FTZ R15, R24, R15, 0.48089820146560668945 ;  /* 0x3ef6384a180f7423 */ /* 0x000fe2000001000f */
[-C--:B0-----:R-:W-:Y:S01]  /*2100*/  LEA.HI.X.SX32 R11, R14, R5.reuse, 0x1, P4 ;  /* 0x000000050e0b7211 */ /* 0x081fe200020f0eff */
[----:B------:R-:W-:Y:S01]  /*2110*/  IMAD R28, R37, 0x2, R26 ;  /* 0x00000002251c7824 */ /* 0x000fe200078e021a */
[----:B------:R0:W5:Y:S01]  /*2120*/  LDS R35, [R21] ;  /* 0x0000000015237984 */ /* 0x0001620000000800 */
[----:B------:R-:W-:-:S02]  /*2130*/  LEA.HI.X.SX32 R13, R16, R5, 0x1, P5 ;  /* 0x00000005100d7211 */ /* 0x000fc400028f0eff */
[----:B------:R-:W-:Y:S01]  /*2140*/  LEA R16, P3, R18, R3, 0x1 ;  /* 0x0000000312107211 */ /* 0x000fe200078608ff */
[----:B---3--:R-:W-:Y:S01]  /*2150*/  FFMA.FTZ R19, R24, R15, -0.72134751081466674805 ;  /* 0xbf38aa3b18137423 */ /* 0x008fe2000001000f */
[----:B------:R-:W-:Y:S01]  /*2160*/  LEA R14, P4, R20, R3, 0x1 ;  /* 0x00000003140e7211 */ /* 0x000fe200078808ff */
[----:B------:R-:W-:Y:S01]  /*2170*/  IMAD R30, R37, 0x2, R28 ;  /* 0x00000002251e7824 */ /* 0x000fe200078e021c */
[----:B------:R-:W-:Y:S01]  /*2180*/  LEA.HI.X.SX32 R17, R18, R5, 0x1, P3 ;  /* 0x0000000512117211 */ /* 0x000fe200018f0eff */
[----:B------:R-:W-:Y:S01]  /*2190*/  FMUL R19, R24, R19 ;  /* 0x0000001318137220 */ /* 0x000fe20000400000 */
[----:B------:R-:W-:Y:S02]  /*21a0*/  LEA.HI.X.SX32 R15, R20, R5, 0x1, P4 ;  /* 0x00000005140f7211 */ /* 0x000fe400020f0eff */
[-C--:B------:R-:W-:Y:S02]  /*21b0*/  LEA R20, P3, R26, R3.reuse, 0x1 ;  /* 0x000000031a147211 */ /* 0x080fe400078608ff */
[----:B------:R-:W-:-:S02]  /*21c0*/  LEA R18, P4, R28, R3, 0x1 ;  /* 0x000000031c127211 */ /* 0x000fc400078808ff */
[----:B------:R-:W-:Y:S01]  /*21d0*/  LEA R22, P5, R30, R3, 0x1 ;  /* 0x000000031e167211 */ /* 0x000fe200078a08ff */
[----:B------:R-:W-:Y:S01]  /*21e0*/  FMUL R3, R24, R19 ;  /* 0x0000001318037220 */ /* 0x000fe20000400000 */
[-C--:B0-----:R-:W-:Y:S02]  /*21f0*/  LEA.HI.X.SX32 R21, R26, R5.reuse, 0x1, P3 ;  /* 0x000000051a157211 */ /* 0x081fe400018f0eff */
[-C--:B------:R-:W-:Y:S01]  /*2200*/  LEA.HI.X.SX32 R19, R28, R5.reuse, 0x1, P4 ;  /* 0x000000051c137211 */ /* 0x080fe200020f0eff */
[----:B------:R-:W-:Y:S01]  /*2210*/  FFMA.FTZ R24, R24, 1.4426950216293334961, R3 ;  /* 0x3fb8aa3b18187823 */ /* 0x000fe20000010003 */
[----:B------:R-:W-:Y:S01]  /*2220*/  LEA.HI.X.SX32 R23, R30, R5, 0x1, P5 ;  /* 0x000000051e177211 */ /* 0x000fe200028f0eff */
[----:B------:R-:W-:Y:S01]  /*2230*/  @P2 IMAD.MOV.U32 R3, RZ, RZ, 0x7f800000 ;  /* 0x7f800000ff032424 */ /* 0x000fe200078e00ff */
[----:B------:R-:W-:Y:S01]  /*2240*/  @P1 MOV R5, 0x7f800000 ;  /* 0x7f80000000051802 */ /* 0x000fe20000000f00 */
[----:B------:R-:W-:Y:S01]  /*2250*/  FADD R7, R7, R24 ;  /* 0x0000001807077221 */ /* 0x000fe20000000000 */
[C---:B------:R-:W-:Y:S01]  /*2260*/  FSETP.NEU.AND P3, PT, R2.reuse, RZ, PT ;  /* 0x000000ff0200720b */ /* 0x040fe20003f6d000 */
[----:B------:R-:W-:Y:S01]  /*2270*/  @P2 FFMA.FTZ R6, R2, R3, +INF ;  /* 0x7f80000002062423 */ /* 0x000fe20000010003 */
[C---:B------:R-:W-:Y:S01]  /*2280*/  FSETP.NEU.AND P2, PT, R0.reuse, RZ, PT ;  /* 0x000000ff0000720b */ /* 0x040fe20003f4d000 */
[----:B------:R-:W-:Y:S01]  /*2290*/  @P1 FFMA.FTZ R7, R0, R5, +INF ;  /* 0x7f80000000071423 */ /* 0x000fe20000010005 */
[----:B-1----:R-:W-:Y:S01]  /*22a0*/  PRMT R2, R27, 0x7632, R2 ;  /* 0x000076321b027816 */ /* 0x002fe20000000002 */
[----:B------:R0:W-:Y:S01]  /*22b0*/  STG.E.U16 [R8.64], R27 ;  /* 0x0000001b08007986 */ /* 0x0001e2000c101506 */
[----:B------:R-:W-:-:S02]  /*22c0*/  FSEL R3, R6, -INF , P3 ;  /* 0xff80000006037808 */ /* 0x000fc40001800000 */
[----:B--2---:R-:W-:Y:S01]  /*22d0*/  PRMT R5, R29, 0x7632, R5 ;  /* 0x000076321d057816 */ /* 0x004fe20000000005 */
[----:B------:R1:W-:Y:S01]  /*22e0*/  STG.E.U16 [R10.64], R29 ;  /* 0x0000001d0a007986 */ /* 0x0003e2000c101506 */
[----:B------:R-:W-:Y:S01]  /*22f0*/  FSEL R0, R7, -INF , P2 ;  /* 0xff80000007007808 */ /* 0x000fe20001000000 */
[----:B------:R-:W-:Y:S02]  /*2300*/  FFMA R32, R3, 0.69314718246459960938, R32 ;  /* 0x3f31721803207823 */ /* 0x000fe40000000020 */
[----:B----4-:R2:W-:Y:S02]  /*2310*/  STG.E.U16 [R12.64], R31 ;  /* 0x0000001f0c007986 */ /* 0x0105e4000c101506 */
[----:B------:R-:W-:Y:S01]  /*2320*/  FFMA R33, R0, 0.69314718246459960938, R33 ;  /* 0x3f31721800217823 */ /* 0x000fe20000000021 */
[----:B0-----:R-:W-:Y:S01]  /*2330*/  PRMT R9, R31, 0x7632, R9 ;  /* 0x000076321f097816 */ /* 0x001fe20000000009 */
[----:B-----5:R2:W-:Y:S01]  /*2340*/  STG.E.U16 [R16.64], R35 ;  /* 0x0000002310007986 */ /* 0x0205e2000c101506 */
[----:B-1----:R-:W-:-:S03]  /*2350*/  PRMT R11, R35, 0x7632, R11 ;  /* 0x00007632230b7816 */ /* 0x002fc6000000000b */
[----:B------:R2:W-:Y:S04]  /*2360*/  STG.E.U16 [R14.64], R2 ;  /* 0x000000020e007986 */ /* 0x0005e8000c101506 */
[----:B------:R2:W-:Y:S04]  /*2370*/  STG.E.U16 [R20.64], R5 ;  /* 0x0000000514007986 */ /* 0x0005e8000c101506 */
[----:B------:R2:W-:Y:S04]  /*2380*/  STG.E.U16 [R18.64], R9 ;  /* 0x0000000912007986 */ /* 0x0005e8000c101506 */
[----:B------:R2:W-:Y:S04]  /*2390*/  STG.E.U16 [R22.64], R11 ;  /* 0x0000000b16007986 */ /* 0x0005e8000c101506 */
[----:B------:R-:W-:Y:S06]  /*23a0*/  BAR.SYNC.DEFER_BLOCKING 0x0 ;  /* 0x0000000000007b1d */ /* 0x000fec0000010000 */
[----:B------:R2:W-:Y:S04]  /*23b0*/  STS.64 [R61], R32 ;  /* 0x000000203d007388 */ /* 0x0005e80000000a00 */
[----:B------:R-:W-:Y:S06]  /*23c0*/  BAR.SYNC.DEFER_BLOCKING 0x0 ;  /* 0x0000000000007b1d */ /* 0x000fec0000010000 */
[----:B------:R-:W-:Y:S05]  /*23d0*/  @P0 EXIT ;  /* 0x000000000000094d */ /* 0x000fea0003800000 */
[----:B--2---:R-:W0:Y:S01]  /*23e0*/  LDS R7, [R4] ;  /* 0x0000000004077984 */ /* 0x004e220000000800 */
[----:B------:R-:W-:-:S02]  /*23f0*/  IMAD R0, R34, c[0x0][0x1cc], RZ ;  /* 0x0000730022007a24 */ /* 0x000fc400078e02ff */
[----:B------:R-:W-:Y:S02]  /*2400*/  IMAD.SHL.U32 R3, R54, 0x4, RZ ;  /* 0x0000000436037824 */ /* 0x000fe400078e00ff */
[----:B------:R-:W-:Y:S02]  /*2410*/  IMAD.SHL.U32 R2, R0, 0x4, RZ ;  /* 0x0000000400027824 */ /* 0x000fe400078e00ff */
[----:B------:R-:W-:-:S03]  /*2420*/  IMAD.HI R5, R54, 0x4, RZ ;  /* 0x0000000436057827 */ /* 0x000fc600078e02ff */
[----:B------:R-:W-:Y:S01]  /*2430*/  IADD3 R2, P0, P1, R3, c[0x0][0x180], R2 ;  /* 0x0000600003027a10 */ /* 0x000fe2000791e002 */
[----:B------:R-:W-:-:S05]  /*2440*/  IMAD.HI R0, R0, 0x4, RZ ;  /* 0x0000000400007827 */ /* 0x000fca00078e02ff */
[----:B------:R-:W-:-:S05]  /*2450*/  IADD3.X R3, R5, c[0x0][0x184], R0, P0, P1 ;  /* 0x0000610005037a10 */ /* 0x000fca00007e2400 */
[----:B0-----:R-:W-:Y:S01]  /*2460*/  STG.E [R2.64], R7 ;  /* 0x0000000702007986 */ /* 0x001fe2000c101906 */
[----:B------:R-:W-:Y:S05]  /*2470*/  EXIT ;  /* 0x000000000000794d */ /* 0x000fea0003800000 */
.L_x_2:
[----:B------:R-:W-:-:S00]  /*2480*/  BRA `(.L_x_2) ;  /* 0xfffffff000007947 */ /* 0x000fc0000383ffff */
[----:B------:R-:W-:-:S00]  /*2490*/  NOP ;  /* 0x0000000000007918 */ /* 0x000fc00000000000 */
        /* <DEDUP_REMOVED lines=14> */
.L_x_3:


//--------------------- .nv.global.init           --------------------------
	.section	.nv.global.init,"aw",@progbits
.nv.global.init:
	.type		_$_str,@object
	.size		_$_str,(.L_0 - _$_str)
_$_str:
        /*0000*/ 	.byte	0x5f, 0x5f, 0x43, 0x55, 0x44, 0x41, 0x5f, 0x46, 0x54, 0x5a, 0x00
.L_0:


//--------------------- .nv.shared.attn_fwd       --------------------------
	.section	.nv.shared.attn_fwd,"aw",@nobits
	.sectionflags	@""
	.align	16
